def matmul_kernel(
    a_ptr,
    b_ptr,
    c_ptr,
    M,
    N,
    K,
    stride_am,
    stride_ak,
    stride_bk,
    stride_bn,
    stride_cm,
    stride_cn,
    BLOCK_M: tl.constexpr,
    BLOCK_N: tl.constexpr,
    BLOCK_K: tl.constexpr,
    GROUP_M: tl.constexpr,
):
    pid = tl.program_id(axis=0)
    num_pid_m = tl.cdiv(M, BLOCK_M)
    num_pid_n = tl.cdiv(N, BLOCK_N)
    num_pid_in_group = GROUP_M * num_pid_n
    group_id = pid // num_pid_in_group
    first_pid_m = group_id * GROUP_M
    group_size_m = min(num_pid_m - first_pid_m, GROUP_M)
    pid_m = first_pid_m + ((pid % num_pid_in_group) % group_size_m)
    pid_n = (pid % num_pid_in_group) // group_size_m

    offs_am = (pid_m * BLOCK_M + tl.arange(0, BLOCK_M)) % M
    offs_bn = (pid_n * BLOCK_N + tl.arange(0, BLOCK_N)) % N
    offs_k = tl.arange(0, BLOCK_K)
    a_ptrs = a_ptr + offs_am[:, None] * stride_am + offs_k[None, :] * stride_ak
    b_ptrs = b_ptr + offs_k[:, None] * stride_bk + offs_bn[None, :] * stride_bn

    acc = tl.zeros((BLOCK_M, BLOCK_N), dtype=tl.float32)
    for kk in range(0, tl.cdiv(K, BLOCK_K)):
        a = tl.load(a_ptrs, mask=offs_k[None, :] < K - kk * BLOCK_K, other=0.0)
        b = tl.load(b_ptrs, mask=offs_k[:, None] < K - kk * BLOCK_K, other=0.0)
        acc = tl.dot(a, b, acc)
        a_ptrs += BLOCK_K * stride_ak
        b_ptrs += BLOCK_K * stride_bk

    c = acc.to(c_ptr.dtype.element_ty)
    offs_cm = pid_m * BLOCK_M + tl.arange(0, BLOCK_M)
    offs_cn = pid_n * BLOCK_N + tl.arange(0, BLOCK_N)
    c_ptrs = c_ptr + offs_cm[:, None] * stride_cm + offs_cn[None, :] * stride_cn
    mask = (offs_cm[:, None] < M) & (offs_cn[None, :] < N)
    tl.store(c_ptrs, c, mask=mask)

# config = {"BLOCK_K": 32, "BLOCK_M": 32, "BLOCK_N": 128, "GROUP_M": 8, "arch": "sm_90", "dtype": "fp8e4m3", "num_ctas": 1, "num_stages": 2, "num_warps": 2}
# arch = sm_90


// ===== COMPILED SASS (sm_90a) =====

	.target	sm_90a

	.elftype	@"ET_EXEC"


//--------------------- .note.nv.tkinfo           --------------------------
	.section	.note.nv.tkinfo,"",@"SHT_NOTE"
	.sectionflags	@"SHF_NOTE_NV_TKINFO"
	.tkinfo
        /*0018*/ 	.word	0x00000002
        /*0030*/ 	.string	""
        /*0030*/ 	.string	"ptxas"
        /*0030*/ 	.string	"Cuda compilation tools, release 13.0, V13.0.88"
        /*0030*/ 	.string	"Build cuda_13.0.r13.0/compiler.36424714_0"
        /*0030*/ 	.string	"-v  -suppress-debug-info  -lineinfo  -arch sm_90a "



//--------------------- .note.nv.cuinfo           --------------------------
	.section	.note.nv.cuinfo,"",@"SHT_NOTE"
	.sectionflags	@"SHF_NOTE_NV_CUINFO"
        /*0018*/ 	.short	0x0002
        /*001a*/ 	.short	0x005a
        /*001c*/ 	.short	0x0082
	.zero		2


//--------------------- .nv.info                  --------------------------
	.section	.nv.info,"",@"SHT_CUDA_INFO"
	.align	4


	//----- nvinfo : EIATTR_REGCOUNT
	.align		4
        /*0000*/ 	.byte	0x04, 0x2f
        /*0002*/ 	.short	(.L_1 - .L_0)
	.align		4
.L_0:
        /*0004*/ 	.word	index@(matmul_kernel)
        /*0008*/ 	.word	0x000000ff


	//----- nvinfo : EIATTR_FRAME_SIZE
	.align		4
.L_1:
        /*000c*/ 	.byte	0x04, 0x11
        /*000e*/ 	.short	(.L_3 - .L_2)
	.align		4
.L_2:
        /*0010*/ 	.word	index@(matmul_kernel)
        /*0014*/ 	.word	0x00000220


	//----- nvinfo : EIATTR_MIN_STACK_SIZE
	.align		4
.L_3:
        /*0018*/ 	.byte	0x04, 0x12
        /*001a*/ 	.short	(.L_5 - .L_4)
	.align		4
.L_4:
        /*001c*/ 	.word	index@(matmul_kernel)
        /*0020*/ 	.word	0x00000220
.L_5:


//--------------------- .nv.compat                --------------------------
	.section	.nv.compat,"",@"SHT_CUDA_COMPAT_INFO"
	.align	4
        /*0000*/ 	.byte	0x02, 0x09, 0x01, 0x00, 0x02, 0x02, 0x02, 0x00, 0x02, 0x05, 0x05, 0x00, 0x03, 0x07, 0x01, 0x01
        /*0010*/ 	.byte	0x02, 0x03, 0x00, 0x00, 0x02, 0x06, 0x01, 0x00, 0x04, 0x0b, 0x08, 0x00, 0x00, 0x00, 0x00, 0x00
        /*0020*/ 	.byte	0x00, 0x00, 0x00, 0x00


//--------------------- .nv.info.matmul_kernel    --------------------------
	.section	.nv.info.matmul_kernel,"",@"SHT_CUDA_INFO"
	.sectionflags	@""
	.align	4


	//----- nvinfo : EIATTR_CUDA_API_VERSION
	.align		4
        /*0000*/ 	.byte	0x04, 0x37
        /*0002*/ 	.short	(.L_7 - .L_6)
.L_6:
        /*0004*/ 	.word	0x00000082


	//----- nvinfo : EIATTR_KPARAM_INFO
	.align		4
.L_7:
        /*0008*/ 	.byte	0x04, 0x17
        /*000a*/ 	.short	(.L_9 - .L_8)
.L_8:
        /*000c*/ 	.word	0x00000000
        /*0010*/ 	.short	0x000d
        /*0012*/ 	.short	0x0048
        /*0014*/ 	.byte	0x00, 0xf4, 0x21, 0x00


	//----- nvinfo : EIATTR_KPARAM_INFO
	.align		4
.L_9:
        /*0018*/ 	.byte	0x04, 0x17
        /*001a*/ 	.short	(.L_11 - .L_10)
.L_10:
        /*001c*/ 	.word	0x00000000
        /*0020*/ 	.short	0x000c
        /*0022*/ 	.short	0x0040
        /*0024*/ 	.byte	0x00, 0xf4, 0x21, 0x00


	//----- nvinfo : EIATTR_KPARAM_INFO
	.align		4
.L_11:
        /*0028*/ 	.byte	0x04, 0x17
        /*002a*/ 	.short	(.L_13 - .L_12)
.L_12:
        /*002c*/ 	.word	0x00000000
        /*0030*/ 	.short	0x000b
        /*0032*/ 	.short	0x0038
        /*0034*/ 	.byte	0x00, 0xf0, 0x11, 0x00


	//----- nvinfo : EIATTR_KPARAM_INFO
	.align		4
.L_13:
        /*0038*/ 	.byte	0x04, 0x17
        /*003a*/ 	.short	(.L_15 - .L_14)
.L_14:
        /*003c*/ 	.word	0x00000000
        /*0040*/ 	.short	0x000a
        /*0042*/ 	.short	0x0034
        /*0044*/ 	.byte	0x00, 0xf0, 0x11, 0x00


	//----- nvinfo : EIATTR_KPARAM_INFO
	.align		4
.L_15:
        /*0048*/ 	.byte	0x04, 0x17
        /*004a*/ 	.short	(.L_17 - .L_16)
.L_16:
        /*004c*/ 	.word	0x00000000
        /*0050*/ 	.short	0x0009
        /*0052*/ 	.short	0x0030
        /*0054*/ 	.byte	0x00, 0xf0, 0x11, 0x00


	//----- nvinfo : EIATTR_KPARAM_INFO
	.align		4
.L_17:
        /*0058*/ 	.byte	0x04, 0x17
        /*005a*/ 	.short	(.L_19 - .L_18)
.L_18:
        /*005c*/ 	.word	0x00000000
        /*0060*/ 	.short	0x0008
        /*0062*/ 	.short	0x002c
        /*0064*/ 	.byte	0x00, 0xf0, 0x11, 0x00


	//----- nvinfo : EIATTR_KPARAM_INFO
	.align		4
.L_19:
        /*0068*/ 	.byte	0x04, 0x17
        /*006a*/ 	.short	(.L_21 - .L_20)
.L_20:
        /*006c*/ 	.word	0x00000000
        /*0070*/ 	.short	0x0007
        /*0072*/ 	.short	0x0028
        /*0074*/ 	.byte	0x00, 0xf0, 0x11, 0x00


	//----- nvinfo : EIATTR_KPARAM_INFO
	.align		4
.L_21:
        /*0078*/ 	.byte	0x04, 0x17
        /*007a*/ 	.short	(.L_23 - .L_22)
.L_22:
        /*007c*/ 	.word	0x00000000
        /*0080*/ 	.short	0x0006
        /*0082*/ 	.short	0x0024
        /*0084*/ 	.byte	0x00, 0xf0, 0x11, 0x00


	//----- nvinfo : EIATTR_KPARAM_INFO
	.align		4
.L_23:
        /*0088*/ 	.byte	0x04, 0x17
        /*008a*/ 	.short	(.L_25 - .L_24)
.L_24:
        /*008c*/ 	.word	0x00000000
        /*0090*/ 	.short	0x0005
        /*0092*/ 	.short	0x0020
        /*0094*/ 	.byte	0x00, 0xf0, 0x11, 0x00


	//----- nvinfo : EIATTR_KPARAM_INFO
	.align		4
.L_25:
        /*0098*/ 	.byte	0x04, 0x17
        /*009a*/ 	.short	(.L_27 - .L_26)
.L_26:
        /*009c*/ 	.word	0x00000000
        /*00a0*/ 	.short	0x0004
        /*00a2*/ 	.short	0x001c
        /*00a4*/ 	.byte	0x00, 0xf0, 0x11, 0x00


	//----- nvinfo : EIATTR_KPARAM_INFO
	.align		4
.L_27:
        /*00a8*/ 	.byte	0x04, 0x17
        /*00aa*/ 	.short	(.L_29 - .L_28)
.L_28:
        /*00ac*/ 	.word	0x00000000
        /*00b0*/ 	.short	0x0003
        /*00b2*/ 	.short	0x0018
        /*00b4*/ 	.byte	0x00, 0xf0, 0x11, 0x00


	//----- nvinfo : EIATTR_KPARAM_INFO
	.align		4
.L_29:
        /*00b8*/ 	.byte	0x04, 0x17
        /*00ba*/ 	.short	(.L_31 - .L_30)
.L_30:
        /*00bc*/ 	.word	0x00000000
        /*00c0*/ 	.short	0x0002
        /*00c2*/ 	.short	0x0010
        /*00c4*/ 	.byte	0x00, 0xf4, 0x21, 0x00


	//----- nvinfo : EIATTR_KPARAM_INFO
	.align		4
.L_31:
        /*00c8*/ 	.byte	0x04, 0x17
        /*00ca*/ 	.short	(.L_33 - .L_32)
.L_32:
        /*00cc*/ 	.word	0x00000000
        /*00d0*/ 	.short	0x0001
        /*00d2*/ 	.short	0x0008
        /*00d4*/ 	.byte	0x00, 0xf4, 0x21, 0x00


	//----- nvinfo : EIATTR_KPARAM_INFO
	.align		4
.L_33:
        /*00d8*/ 	.byte	0x04, 0x17
        /*00da*/ 	.short	(.L_35 - .L_34)
.L_34:
        /*00dc*/ 	.word	0x00000000
        /*00e0*/ 	.short	0x0000
        /*00e2*/ 	.short	0x0000
        /*00e4*/ 	.byte	0x00, 0xf4, 0x21, 0x00


	//----- nvinfo : EIATTR_SPARSE_MMA_MASK
	.align		4
.L_35:
        /*00e8*/ 	.byte	0x03, 0x50
        /*00ea*/ 	.short	0x0000


	//----- nvinfo : EIATTR_MAXREG_COUNT
	.align		4
        /*00ec*/ 	.byte	0x03, 0x1b
        /*00ee*/ 	.short	0x00ff


	//----- nvinfo : EIATTR_NUM_BARRIERS
	.align		4
        /*00f0*/ 	.byte	0x02, 0x4c
        /*00f2*/ 	.byte	0x01
	.zero		1


	//----- nvinfo : EIATTR_ANNOTATIONS
	.align		4
        /*00f4*/ 	.byte	0x04, 0x55
        /*00f6*/ 	.short	(.L_37 - .L_36)


	//   ....[0]....
.L_36:
        /*00f8*/ 	.word	0x00000001
        /*00fc*/ 	.byte	0x40, 0x07, 0x00, 0x00, 0x01, 0x00, 0x00, 0x00, 0x70, 0x07, 0x00, 0x00, 0x01, 0x00, 0x00, 0x00
        /* <DEDUP_REMOVED lines=161> */
        /*0b1c*/ 	.byte	0x70, 0xb4, 0x00, 0x00


	//----- nvinfo : EIATTR_MERCURY_ISA_VERSION
	.align		4
.L_37:
        /*0b20*/ 	.byte	0x03, 0x5f
        /*0b22*/ 	.short	0x0101


	//----- nvinfo : EIATTR_EXIT_INSTR_OFFSETS
	.align		4
        /*0b24*/ 	.byte	0x04, 0x1c
        /*0b26*/ 	.short	(.L_39 - .L_38)


	//   ....[0]....
.L_38:
        /*0b28*/ 	.word	0x0000b790


	//   ....[1]....
        /*0b2c*/ 	.word	0x0000b7b0


	//----- nvinfo : EIATTR_REQNTID
	.align		4
.L_39:
        /*0b30*/ 	.byte	0x04, 0x10
        /*0b32*/ 	.short	(.L_41 - .L_40)
.L_40:
        /*0b34*/ 	.word	0x00000040
        /*0b38*/ 	.word	0x00000001
        /*0b3c*/ 	.word	0x00000001


	//----- nvinfo : EIATTR_CBANK_PARAM_SIZE
	.align		4
.L_41:
        /*0b40*/ 	.byte	0x03, 0x19
        /*0b42*/ 	.short	0x0050


	//----- nvinfo : EIATTR_PARAM_CBANK
	.align		4
        /*0b44*/ 	.byte	0x04, 0x0a
        /*0b46*/ 	.short	(.L_43 - .L_42)
	.align		4
.L_42:
        /*0b48*/ 	.word	index@(.nv.constant0.matmul_kernel)
        /*0b4c*/ 	.short	0x0210
        /*0b4e*/ 	.short	0x0050


	//----- nvinfo : EIATTR_SW_WAR
	.align		4
.L_43:
        /*0b50*/ 	.byte	0x04, 0x36
        /*0b52*/ 	.short	(.L_45 - .L_44)
.L_44:
        /*0b54*/ 	.word	0x00000008
.L_45:


//--------------------- .nv.callgraph             --------------------------
	.section	.nv.callgraph,"",@"SHT_CUDA_CALLGRAPH"
	.align	4
	.sectionentsize	8
	.align		4
        /*0000*/ 	.word	0x00000000
	.align		4
        /*0004*/ 	.word	0xffffffff
	.align		4
        /*0008*/ 	.word	0x00000000
	.align		4
        /*000c*/ 	.word	0xfffffffe
	.align		4
        /*0010*/ 	.word	0x00000000
	.align		4
        /*0014*/ 	.word	0xfffffffd
	.align		4
        /*0018*/ 	.word	0x00000000
	.align		4
        /*001c*/ 	.word	0xfffffffc


//--------------------- .text.matmul_kernel       --------------------------
	.section	.text.matmul_kernel,"ax",@progbits
	.align	128
        .global         matmul_kernel
        .type           matmul_kernel,@function
        .size           matmul_kernel,(.L_x_3 - matmul_kernel)
        .other          matmul_kernel,@"STO_CUDA_ENTRY STV_DEFAULT"
matmul_kernel:
.text.matmul_kernel:
[----:B------:R-:W0:Y:S08]  /*0000*/  LDC R1, c[0x0][0x28] ;  /* 0x00000a00ff017b82 */ /* 0x000e300000000800 */
[----:B------:R-:W1:Y:S01]  /*0010*/  LDC.64 R108, c[0x0][0x228] ;  /* 0x00008a00ff6c7b82 */ /* 0x000e620000000a00 */
[----:B------:R-:W2:Y:S01]  /*0020*/  S2R R5, SR_CTAID.X ;  /* 0x0000000000057919 */ /* 0x000ea20000002500 */
[----:B0-----:R-:W-:Y:S01]  /*0030*/  VIADD R1, R1, 0xfffffde0 ;  /* 0xfffffde001017836 */ /* 0x001fe20000000000 */
[----:B------:R-:W-:Y:S01]  /*0040*/  ULDC.64 UR6, c[0x0][0x208] ;  /* 0x0000820000067ab9 */ /* 0x000fe20000000a00 */
[----:B------:R-:W-:Y:S01]  /*0050*/  CS2R R104, SRZ ;  /* 0x0000000000687805 */ /* 0x000fe2000001ff00 */
[----:B------:R-:W0:Y:S01]  /*0060*/  S2R R165, SR_TID.X ;  /* 0x0000000000a57919 */ /* 0x000e220000002100 */
[----:B------:R-:W-:-:S02]  /*0070*/  CS2R R106, SRZ ;  /* 0x00000000006a7805 */ /* 0x000fc4000001ff00 */
[----:B------:R-:W-:Y:S01]  /*0080*/  CS2R R100, SRZ ;  /* 0x0000000000647805 */ /* 0x000fe2000001ff00 */
[----:B------:R-:W3:Y:S01]  /*0090*/  LDC R28, c[0x0][0x230] ;  /* 0x00008c00ff1c7b82 */ /* 0x000ee20000000800 */
[----:B------:R-:W-:Y:S02]  /*00a0*/  CS2R R102, SRZ ;  /* 0x0000000000667805 */ /* 0x000fe4000001ff00 */
[----:B------:R-:W-:Y:S02]  /*00b0*/  CS2R R96, SRZ ;  /* 0x0000000000607805 */ /* 0x000fe4000001ff00 */
[----:B------:R-:W-:Y:S02]  /*00c0*/  CS2R R98, SRZ ;  /* 0x0000000000627805 */ /* 0x000fe4000001ff00 */
[----:B------:R-:W-:Y:S02]  /*00d0*/  CS2R R92, SRZ ;  /* 0x00000000005c7805 */ /* 0x000fe4000001ff00 */
[----:B------:R-:W-:-:S02]  /*00e0*/  CS2R R94, SRZ ;  /* 0x00000000005e7805 */ /* 0x000fc4000001ff00 */
[----:B------:R-:W-:Y:S02]  /*00f0*/  CS2R R88, SRZ ;  /* 0x0000000000587805 */ /* 0x000fe4000001ff00 */
        /* <DEDUP_REMOVED lines=8> */
[----:B------:R-:W-:Y:S01]  /*0180*/  CS2R R74, SRZ ;  /* 0x00000000004a7805 */ /* 0x000fe2000001ff00 */
[----:B-1----:R-:W-:Y:S01]  /*0190*/  VIADD R0, R109, 0x7f ;  /* 0x0000007f6d007836 */ /* 0x002fe20000000000 */
[----:B------:R-:W-:Y:S02]  /*01a0*/  CS2R R68, SRZ ;  /* 0x0000000000447805 */ /* 0x000fe4000001ff00 */
[----:B------:R-:W-:-:S02]  /*01b0*/  CS2R R70, SRZ ;  /* 0x0000000000467805 */ /* 0x000fc4000001ff00 */
[----:B------:R-:W-:Y:S02]  /*01c0*/  CS2R R64, SRZ ;  /* 0x0000000000407805 */ /* 0x000fe4000001ff00 */
[----:B------:R-:W-:Y:S02]  /*01d0*/  CS2R R66, SRZ ;  /* 0x0000000000427805 */ /* 0x000fe4000001ff00 */
[----:B------:R-:W-:Y:S02]  /*01e0*/  SHF.R.S32.HI R3, RZ, 0x1f, R0 ;  /* 0x0000001fff037819 */ /* 0x000fe40000011400 */
[----:B------:R-:W-:Y:S02]  /*01f0*/  CS2R R60, SRZ ;  /* 0x00000000003c7805 */ /* 0x000fe4000001ff00 */
[----:B------:R-:W-:Y:S01]  /*0200*/  CS2R R62, SRZ ;  /* 0x00000000003e7805 */ /* 0x000fe2000001ff00 */
[----:B---3--:R-:W-:Y:S01]  /*0210*/  VIADD R28, R28, 0x1f ;  /* 0x0000001f1c1c7836 */ /* 0x008fe20000000000 */
[----:B------:R-:W-:-:S02]  /*0220*/  LEA.HI R3, R3, R0, RZ, 0x7 ;  /* 0x0000000003037211 */ /* 0x000fc400078f38ff */
[----:B------:R-:W-:Y:S02]  /*0230*/  CS2R R56, SRZ ;  /* 0x0000000000387805 */ /* 0x000fe4000001ff00 */
[----:B--2---:R-:W-:Y:S02]  /*0240*/  IABS R8, R5 ;  /* 0x0000000500087213 */ /* 0x004fe40000000000 */
[----:B------:R-:W-:Y:S02]  /*0250*/  CS2R R58, SRZ ;  /* 0x00000000003a7805 */ /* 0x000fe4000001ff00 */
[----:B------:R-:W-:Y:S02]  /*0260*/  SHF.R.S32.HI R3, RZ, 0x7, R3 ;  /* 0x00000007ff037819 */ /* 0x000fe40000011403 */
[----:B------:R-:W-:Y:S02]  /*0270*/  CS2R R52, SRZ ;  /* 0x0000000000347805 */ /* 0x000fe4000001ff00 */
[----:B------:R-:W-:-:S02]  /*0280*/  CS2R R54, SRZ ;  /* 0x0000000000367805 */ /* 0x000fc4000001ff00 */
[----:B------:R-:W-:Y:S02]  /*0290*/  CS2R R48, SRZ ;  /* 0x0000000000307805 */ /* 0x000fe4000001ff00 */
[----:B------:R-:W-:Y:S01]  /*02a0*/  CS2R R50, SRZ ;  /* 0x0000000000327805 */ /* 0x000fe2000001ff00 */
[----:B------:R-:W-:Y:S01]  /*02b0*/  IMAD.SHL.U32 R4, R3, 0x8, RZ ;  /* 0x0000000803047824 */ /* 0x000fe200078e00ff */
[----:B------:R-:W-:Y:S02]  /*02c0*/  CS2R R44, SRZ ;  /* 0x00000000002c7805 */ /* 0x000fe4000001ff00 */
[----:B------:R-:W-:Y:S02]  /*02d0*/  CS2R R46, SRZ ;  /* 0x00000000002e7805 */ /* 0x000fe4000001ff00 */
[-C--:B------:R-:W-:Y:S02]  /*02e0*/  IABS R7, R4.reuse ;  /* 0x0000000400077213 */ /* 0x080fe40000000000 */
[----:B------:R-:W-:-:S02]  /*02f0*/  IABS R10, R4 ;  /* 0x00000004000a7213 */ /* 0x000fc40000000000 */
[----:B------:R-:W1:Y:S08]  /*0300*/  I2F.RP R0, R7 ;  /* 0x0000000700007306 */ /* 0x000e700000209400 */
[----:B-1----:R-:W1:Y:S02]  /*0310*/  MUFU.RCP R0, R0 ;  /* 0x0000000000007308 */ /* 0x002e640000001000 */
[----:B-1----:R-:W-:-:S02]  /*0320*/  VIADD R2, R0, 0xffffffe ;  /* 0x0ffffffe00027836 */ /* 0x002fc40000000000 */
[----:B------:R-:W-:-:S04]  /*0330*/  IMAD.MOV R0, RZ, RZ, -R10 ;  /* 0x000000ffff007224 */ /* 0x000fc800078e0a0a */
[----:B------:R1:W2:Y:S02]  /*0340*/  F2I.FTZ.U32.TRUNC.NTZ R3, R2 ;  /* 0x0000000200037305 */ /* 0x0002a4000021f000 */
[----:B-1----:R-:W-:Y:S02]  /*0350*/  IMAD.MOV.U32 R2, RZ, RZ, RZ ;  /* 0x000000ffff027224 */ /* 0x002fe400078e00ff */
[----:B--2---:R-:W-:-:S04]  /*0360*/  IMAD.MOV R6, RZ, RZ, -R3 ;  /* 0x000000ffff067224 */ /* 0x004fc800078e0a03 */
[----:B------:R-:W-:Y:S02]  /*0370*/  IMAD R9, R6, R7, RZ ;  /* 0x0000000706097224 */ /* 0x000fe400078e02ff */
[----:B------:R-:W-:Y:S02]  /*0380*/  IMAD.MOV.U32 R6, RZ, RZ, R8 ;  /* 0x000000ffff067224 */ /* 0x000fe400078e0008 */
[----:B------:R-:W-:-:S06]  /*0390*/  IMAD.HI.U32 R3, R3, R9, R2 ;  /* 0x0000000903037227 */ /* 0x000fcc00078e0002 */
[----:B------:R-:W-:-:S04]  /*03a0*/  IMAD.HI.U32 R3, R3, R6, RZ ;  /* 0x0000000603037227 */ /* 0x000fc800078e00ff */
[----:B------:R-:W-:-:S05]  /*03b0*/  IMAD R0, R3, R0, R6 ;  /* 0x0000000003007224 */ /* 0x000fca00078e0206 */
[----:B------:R-:W-:-:S13]  /*03c0*/  ISETP.GT.U32.AND P1, PT, R7, R0, PT ;  /* 0x000000000700720c */ /* 0x000fda0003f24070 */
[----:B------:R-:W-:Y:S02]  /*03d0*/  @!P1 IMAD.IADD R0, R0, 0x1, -R7 ;  /* 0x0000000100009824 */ /* 0x000fe400078e0a07 */
[----:B------:R-:W-:Y:S01]  /*03e0*/  @!P1 VIADD R3, R3, 0x1 ;  /* 0x0000000103039836 */ /* 0x000fe20000000000 */
[----:B------:R-:W-:Y:S02]  /*03f0*/  ISETP.NE.AND P1, PT, R4, RZ, PT ;  /* 0x000000ff0400720c */ /* 0x000fe40003f25270 */
[----:B------:R-:W-:Y:S02]  /*0400*/  ISETP.GE.U32.AND P0, PT, R0, R7, PT ;  /* 0x000000070000720c */ /* 0x000fe40003f06070 */
[----:B------:R-:W-:-:S04]  /*0410*/  LOP3.LUT R0, R5, R4, RZ, 0x3c, !PT ;  /* 0x0000000405007212 */ /* 0x000fc800078e3cff */
[----:B------:R-:W-:Y:S01]  /*0420*/  ISETP.GE.AND P2, PT, R0, RZ, PT ;  /* 0x000000ff0000720c */ /* 0x000fe20003f46270 */
[----:B------:R-:W-:-:S06]  /*0430*/  VIADD R0, R108, 0x1f ;  /* 0x0000001f6c007836 */ /* 0x000fcc0000000000 */
[----:B------:R-:W-:-:S04]  /*0440*/  @P0 VIADD R3, R3, 0x1 ;  /* 0x0000000103030836 */ /* 0x000fc80000000000 */
[----:B------:R-:W-:Y:S01]  /*0450*/  IMAD.MOV.U32 R2, RZ, RZ, R3 ;  /* 0x000000ffff027224 */ /* 0x000fe200078e0003 */
[----:B------:R-:W-:-:S03]  /*0460*/  SHF.R.S32.HI R3, RZ, 0x1f, R0 ;  /* 0x0000001fff037819 */ /* 0x000fc60000011400 */
[----:B------:R-:W-:Y:S01]  /*0470*/  @!P2 IMAD.MOV R2, RZ, RZ, -R2 ;  /* 0x000000ffff02a224 */ /* 0x000fe200078e0a02 */
[----:B------:R-:W-:Y:S02]  /*0480*/  @!P1 LOP3.LUT R2, RZ, R4, RZ, 0x33, !PT ;  /* 0x00000004ff029212 */ /* 0x000fe400078e33ff */
[----:B------:R-:W-:-:S03]  /*0490*/  LEA.HI R3, R3, R0, RZ, 0x5 ;  /* 0x0000000003037211 */ /* 0x000fc600078f28ff */
[----:B------:R-:W-:Y:S02]  /*04a0*/  IMAD.SHL.U32 R6, R2, 0x8, RZ ;  /* 0x0000000802067824 */ /* 0x000fe400078e00ff */
[----:B------:R-:W-:-:S03]  /*04b0*/  IMAD.MOV R2, RZ, RZ, -R2 ;  /* 0x000000ffff027224 */ /* 0x000fc600078e0a02 */
[----:B------:R-:W-:Y:S01]  /*04c0*/  LEA.HI.SX32 R3, R3, -R6, 0x1b ;  /* 0x8000000603037211 */ /* 0x000fe200078fdaff */
[----:B------:R-:W-:-:S03]  /*04d0*/  IMAD R4, R4, R2, R5 ;  /* 0x0000000204047224 */ /* 0x000fc600078e0205 */
[----:B------:R-:W-:Y:S02]  /*04e0*/  VIMNMX R11, R3, 0x8, PT ;  /* 0x00000008030b7848 */ /* 0x000fe40003fe0100 */
[----:B------:R-:W-:Y:S02]  /*04f0*/  IABS R9, R4 ;  /* 0x0000000400097213 */ /* 0x000fe40000000000 */
[----:B------:R-:W-:-:S04]  /*0500*/  IABS R7, R11 ;  /* 0x0000000b00077213 */ /* 0x000fc80000000000 */
[----:B------:R-:W1:Y:S08]  /*0510*/  I2F.RP R0, R7 ;  /* 0x0000000700007306 */ /* 0x000e700000209400 */
[----:B-1----:R-:W1:Y:S02]  /*0520*/  MUFU.RCP R0, R0 ;  /* 0x0000000000007308 */ /* 0x002e640000001000 */
[----:B-1----:R-:W-:-:S06]  /*0530*/  VIADD R3, R0, 0xffffffe ;  /* 0x0ffffffe00037836 */ /* 0x002fcc0000000000 */
[----:B------:R-:W1:Y:S02]  /*0540*/  F2I.FTZ.U32.TRUNC.NTZ R3, R3 ;  /* 0x0000000300037305 */ /* 0x000e64000021f000 */
[----:B-1----:R-:W-:-:S04]  /*0550*/  IMAD.MOV R8, RZ, RZ, -R3 ;  /* 0x000000ffff087224 */ /* 0x002fc800078e0a03 */
[----:B------:R-:W-:Y:S01]  /*0560*/  IMAD.MOV.U32 R2, RZ, RZ, R8 ;  /* 0x000000ffff027224 */ /* 0x000fe200078e0008 */
[----:B------:R-:W-:-:S03]  /*0570*/  IABS R8, R11 ;  /* 0x0000000b00087213 */ /* 0x000fc60000000000 */
[----:B------:R-:W-:Y:S02]  /*0580*/  IMAD R5, R2, R7, RZ ;  /* 0x0000000702057224 */ /* 0x000fe400078e02ff */
[----:B------:R-:W-:Y:S02]  /*0590*/  IMAD.MOV.U32 R2, RZ, RZ, RZ ;  /* 0x000000ffff027224 */ /* 0x000fe400078e00ff */
[----:B------:R-:W-:Y:S02]  /*05a0*/  IMAD.MOV R0, RZ, RZ, -R8 ;  /* 0x000000ffff007224 */ /* 0x000fe400078e0a08 */
        /* <DEDUP_REMOVED lines=9> */
[----:B------:R-:W-:-:S07]  /*0640*/  ISETP.GE.AND P2, PT, R0, RZ, PT ;  /* 0x000000ff0000720c */ /* 0x000fce0003f46270 */
[----:B------:R-:W-:Y:S01]  /*0650*/  @P0 VIADD R2, R2, 0x1 ;  /* 0x0000000102020836 */ /* 0x000fe20000000000 */
[----:B------:R-:W-:-:S05]  /*0660*/  ISETP.GE.AND P0, PT, R28, 0x20, PT ;  /* 0x000000201c00780c */ /* 0x000fca0003f06270 */
[----:B------:R-:W-:Y:S01]  /*0670*/  @!P2 IMAD.MOV R2, RZ, RZ, -R2 ;  /* 0x000000ffff02a224 */ /* 0x000fe200078e0a02 */
[----:B------:R-:W-:-:S05]  /*0680*/  @!P1 LOP3.LUT R2, RZ, R11, RZ, 0x33, !PT ;  /* 0x0000000bff029212 */ /* 0x000fca00078e33ff */
[----:B------:R-:W-:Y:S02]  /*0690*/  IMAD.MOV R0, RZ, RZ, -R2 ;  /* 0x000000ffff007224 */ /* 0x000fe400078e0a02 */
[----:B------:R-:W-:Y:S02]  /*06a0*/  IMAD.SHL.U32 R3, R2, 0x80, RZ ;  /* 0x0000008002037824 */ /* 0x000fe400078e00ff */
[----:B------:R-:W-:-:S04]  /*06b0*/  IMAD R0, R11, R0, R4 ;  /* 0x000000000b007224 */ /* 0x000fc800078e0204 */
[----:B------:R-:W-:Y:S01]  /*06c0*/  IMAD.IADD R4, R6, 0x1, R0 ;  /* 0x0000000106047824 */ /* 0x000fe200078e0200 */
[----:B0-----:R-:W-:Y:S02]  /*06d0*/  SHF.R.U32.HI R0, RZ, 0x5, R165 ;  /* 0x00000005ff007819 */ /* 0x001fe400000116a5 */
[----:B------:R-:W-:Y:S02]  /*06e0*/  LOP3.LUT R165, R165, 0x1f, RZ, 0xc0, !PT ;  /* 0x0000001fa5a57812 */ /* 0x000fe400078ec0ff */
[----:B------:R-:W-:-:S03]  /*06f0*/  SGXT.U32 R0, R0, 0x1 ;  /* 0x000000010000781a */ /* 0x000fc60000000000 */
[----:B------:R-:W-:Y:S01]  /*0700*/  IMAD R16, R4, 0x20, R165 ;  /* 0x0000002004107824 */ /* 0x000fe200078e02a5 */
[C-C-:B------:R-:W-:Y:S02]  /*0710*/  LOP3.LUT R18, R3.reuse, 0x2, R0.reuse, 0xfe, !PT ;  /* 0x0000000203127812 */ /* 0x140fe400078efe00 */
[C-C-:B------:R-:W-:Y:S02]  /*0720*/  LOP3.LUT R20, R3.reuse, 0x4, R0.reuse, 0xfe, !PT ;  /* 0x0000000403147812 */ /* 0x140fe400078efe00 */
[C-C-:B------:R-:W-:Y:S01]  /*0730*/  LOP3.LUT R22, R3.reuse, 0x6, R0.reuse, 0xfe, !PT ;  /* 0x0000000603167812 */ /* 0x140fe200078efe00 */
[----:B------:R0:W-:Y:S01]  /*0740*/  STL [R1+0xf8], R18 ;  /* 0x0000f81201007387 */ /* 0x0001e20000100800 */
[C-C-:B------:R-:W-:Y:S02]  /*0750*/  LOP3.LUT R24, R3.reuse, 0x8, R0.reuse, 0xfe, !PT ;  /* 0x0000000803187812 */ /* 0x140fe400078efe00 */
[C-C-:B------:R-:W-:Y:S01]  /*0760*/  LOP3.LUT R26, R3.reuse, 0xa, R0.reuse, 0xfe, !PT ;  /* 0x0000000a031a7812 */ /* 0x140fe200078efe00 */
[----:B------:R0:W-:Y:S01]  /*0770*/  STL [R1+0xf4], R20 ;  /* 0x0000f41401007387 */ /* 0x0001e20000100800 */
[----:B------:R-:W-:-:S02]  /*0780*/  LOP3.LUT R30, R3, 0xc, R0, 0xfe, !PT ;  /* 0x0000000c031e7812 */ /* 0x000fc400078efe00 */
[C-C-:B------:R-:W-:Y:S01]  /*0790*/  LOP3.LUT R32, R3.reuse, 0xe, R0.reuse, 0xfe, !PT ;  /* 0x0000000e03207812 */ /* 0x140fe200078efe00 */
[----:B------:R0:W-:Y:S01]  /*07a0*/  STL [R1+0xf0], R22 ;  /* 0x0000f01601007387 */ /* 0x0001e20000100800 */
[C-C-:B------:R-:W-:Y:S02]  /*07b0*/  LOP3.LUT R34, R3.reuse, 0x10, R0.reuse, 0xfe, !PT ;  /* 0x0000001003227812 */ /* 0x140fe400078efe00 */
[C-C-:B------:R-:W-:Y:S01]  /*07c0*/  LOP3.LUT R36, R3.reuse, 0x12, R0.reuse, 0xfe, !PT ;  /* 0x0000001203247812 */ /* 0x140fe200078efe00 */
[----:B------:R0:W-:Y:S01]  /*07d0*/  STL [R1+0xec], R24 ;  /* 0x0000ec1801007387 */ /* 0x0001e20000100800 */
[C-C-:B------:R-:W-:Y:S02]  /*07e0*/  LOP3.LUT R38, R3.reuse, 0x14, R0.reuse, 0xfe, !PT ;  /* 0x0000001403267812 */ /* 0x140fe400078efe00 */
[C---:B------:R-:W-:Y:S01]  /*07f0*/  LOP3.LUT R40, R3.reuse, 0x16, R0, 0xfe, !PT ;  /* 0x0000001603287812 */ /* 0x040fe200078efe00 */
[----:B------:R0:W-:Y:S01]  /*0800*/  STL [R1+0xe8], R26 ;  /* 0x0000e81a01007387 */ /* 0x0001e20000100800 */
[----:B------:R-:W-:-:S02]  /*0810*/  LOP3.LUT R2, R3, R0, RZ, 0xfc, !PT ;  /* 0x0000000003027212 */ /* 0x000fc400078efcff */
[C-C-:B------:R-:W-:Y:S01]  /*0820*/  LOP3.LUT R42, R3.reuse, 0x18, R0.reuse, 0xfe, !PT ;  /* 0x00000018032a7812 */ /* 0x140fe200078efe00 */
[----:B------:R0:W-:Y:S01]  /*0830*/  STL [R1+0xe4], R30 ;  /* 0x0000e41e01007387 */ /* 0x0001e20000100800 */
[C-C-:B------:R-:W-:Y:S02]  /*0840*/  LOP3.LUT R110, R3.reuse, 0x1a, R0.reuse, 0xfe, !PT ;  /* 0x0000001a036e7812 */ /* 0x140fe400078efe00 */
[C-C-:B------:R-:W-:Y:S01]  /*0850*/  LOP3.LUT R112, R3.reuse, 0x1c, R0.reuse, 0xfe, !PT ;  /* 0x0000001c03707812 */ /* 0x140fe200078efe00 */
[----:B------:R0:W-:Y:S01]  /*0860*/  STL [R1+0xe0], R32 ;  /* 0x0000e02001007387 */ /* 0x0001e20000100800 */
[----:B------:R-:W-:Y:S02]  /*0870*/  LOP3.LUT R114, R3, 0x1e, R0, 0xfe, !PT ;  /* 0x0000001e03727812 */ /* 0x000fe400078efe00 */
[C---:B------:R-:W-:Y:S01]  /*0880*/  LOP3.LUT R116, R2.reuse, 0x20, RZ, 0xfc, !PT ;  /* 0x0000002002747812 */ /* 0x040fe200078efcff */
[----:B------:R0:W-:Y:S01]  /*0890*/  STL [R1+0xdc], R34 ;  /* 0x0000dc2201007387 */ /* 0x0001e20000100800 */
[----:B------:R-:W-:-:S02]  /*08a0*/  LOP3.LUT R118, R2, 0x22, RZ, 0xfc, !PT ;  /* 0x0000002202767812 */ /* 0x000fc400078efcff */
[C---:B------:R-:W-:Y:S01]  /*08b0*/  LOP3.LUT R120, R2.reuse, 0x24, RZ, 0xfc, !PT ;  /* 0x0000002402787812 */ /* 0x040fe200078efcff */
[----:B------:R0:W-:Y:S01]  /*08c0*/  STL [R1+0xd8], R36 ;  /* 0x0000d82401007387 */ /* 0x0001e20000100800 */
[C---:B------:R-:W-:Y:S02]  /*08d0*/  LOP3.LUT R122, R2.reuse, 0x26, RZ, 0xfc, !PT ;  /* 0x00000026027a7812 */ /* 0x040fe400078efcff */
[C---:B------:R-:W-:Y:S01]  /*08e0*/  LOP3.LUT R124, R2.reuse, 0x28, RZ, 0xfc, !PT ;  /* 0x00000028027c7812 */ /* 0x040fe200078efcff */
[----:B------:R0:W-:Y:S01]  /*08f0*/  STL [R1+0xd4], R38 ;  /* 0x0000d42601007387 */ /* 0x0001e20000100800 */
[C---:B------:R-:W-:Y:S02]  /*0900*/  LOP3.LUT R126, R2.reuse, 0x2a, RZ, 0xfc, !PT ;  /* 0x0000002a027e7812 */ /* 0x040fe400078efcff */
        /* <DEDUP_REMOVED lines=62> */
[----:B------:R-:W-:-:S03]  /*0cf0*/  LOP3.LUT R175, R2, 0x7e, RZ, 0xfc, !PT ;  /* 0x0000007e02af7812 */ /* 0x000fc600078efcff */
[----:B------:R0:W-:Y:S04]  /*0d00*/  STL [R1+0x17c], R142 ;  /* 0x00017c8e01007387 */ /* 0x0001e80000100800 */
        /* <DEDUP_REMOVED lines=31> */
[----:B------:R0:W-:Y:S01]  /*0f00*/  STL [R1+0xfc], R16 ;  /* 0x0000fc1001007387 */ /* 0x0001e20000100800 */
[----:B------:R-:W-:Y:S05]  /*0f10*/  @!P0 BRA `(.L_x_0) ;  /* 0x0000007c00d08947 */ /* 0x000fea0003800000 */
[----:B------:R-:W-:Y:S01]  /*0f20*/  IABS R4, R109 ;  /* 0x0000006d00047213 */ /* 0x000fe20000000000 */
[----:B------:R-:W-:Y:S01]  /*0f30*/  ULDC UR4, c[0x0][0x240] ;  /* 0x0000900000047ab9 */ /* 0x000fe20000000800 */
[----:B------:R-:W-:Y:S01]  /*0f40*/  IABS R3, R108 ;  /* 0x0000006c00037213 */ /* 0x000fe20000000000 */
[----:B------:R-:W-:Y:S01]  /*0f50*/  ULDC.64 UR10, c[0x0][0x218] ;  /* 0x00008600000a7ab9 */ /* 0x000fe20000000a00 */
[----:B------:R-:W1:Y:S01]  /*0f60*/  I2F.RP R5, R4 ;  /* 0x0000000400057306 */ /* 0x000e620000209400 */
[----:B------:R-:W-:Y:S01]  /*0f70*/  IABS R12, R174 ;  /* 0x000000ae000c7213 */ /* 0x000fe20000000000 */
[----:B------:R-:W-:Y:S01]  /*0f80*/  ULDC UR5, c[0x0][0x234] ;  /* 0x00008d0000057ab9 */ /* 0x000fe20000000800 */
[----:B------:R-:W-:Y:S01]  /*0f90*/  IABS R21, R168 ;  /* 0x000000a800157213 */ /* 0x000fe20000000000 */
[----:B------:R-:W-:Y:S01]  /*0fa0*/  ULDC.64 UR8, c[0x0][0x210] ;  /* 0x0000840000087ab9 */ /* 0x000fe20000000a00 */
[----:B------:R-:W-:Y:S02]  /*0fb0*/  IABS R25, R166 ;  /* 0x000000a600197213 */ /* 0x000fe40000000000 */
[----:B------:R-:W-:Y:S01]  /*0fc0*/  IABS R31, R161 ;  /* 0x000000a1001f7213 */ /* 0x000fe20000000000 */
[----:B------:R-:W2:Y:S01]  /*0fd0*/  I2F.RP R10, R3 ;  /* 0x00000003000a7306 */ /* 0x000ea20000209400 */
[----:B------:R-:W-:-:S02]  /*0fe0*/  IABS R35, R159 ;  /* 0x0000009f00237213 */ /* 0x000fc40000000000 */
[----:B------:R-:W-:Y:S02]  /*0ff0*/  IABS R13, R173 ;  /* 0x000000ad000d7213 */ /* 0x000fe40000000000 */
[----:B------:R-:W-:Y:S02]  /*1000*/  IABS R41, R156 ;  /* 0x0000009c00297213 */ /* 0x000fe40000000000 */
[----:B------:R-:W-:Y:S01]  /*1010*/  IABS R14, R172 ;  /* 0x000000ac000e7213 */ /* 0x000fe20000000000 */
[----:B-1----:R-:W1:Y:S01]  /*1020*/  MUFU.RCP R5, R5 ;  /* 0x0000000500057308 */ /* 0x002e620000001000 */
[----:B------:R-:W-:Y:S02]  /*1030*/  IABS R45, R154 ;  /* 0x0000009a002d7213 */ /* 0x000fe40000000000 */
[----:B------:R-:W-:Y:S02]  /*1040*/  IABS R19, R169 ;  /* 0x000000a900137213 */ /* 0x000fe40000000000 */
[----:B------:R-:W-:-:S02]  /*1050*/  IABS R51, R151 ;  /* 0x0000009700337213 */ /* 0x000fc40000000000 */
[----:B------:R-:W-:Y:S01]  /*1060*/  IABS R23, R167 ;  /* 0x000000a700177213 */ /* 0x000fe20000000000 */
[----:B--2---:R-:W2:Y:S01]  /*1070*/  MUFU.RCP R10, R10 ;  /* 0x0000000a000a7308 */ /* 0x004ea20000001000 */
[----:B------:R-:W-:Y:S02]  /*1080*/  IABS R29, R162 ;  /* 0x000000a2001d7213 */ /* 0x000fe40000000000 */
[----:B------:R-:W-:Y:S02]  /*1090*/  IABS R55, R149 ;  /* 0x0000009500377213 */ /* 0x000fe40000000000 */
[----:B------:R-:W-:Y:S02]  /*10a0*/  IABS R33, R160 ;  /* 0x000000a000217213 */ /* 0x000fe40000000000 */
[----:B------:R-:W-:Y:S01]  /*10b0*/  IABS R61, R146 ;  /* 0x00000092003d7213 */ /* 0x000fe20000000000 */
[----:B-1----:R-:W-:Y:S01]  /*10c0*/  VIADD R6, R5, 0xffffffe ;  /* 0x0ffffffe05067836 */ /* 0x002fe20000000000 */
[----:B------:R-:W-:-:S02]  /*10d0*/  IABS R39, R157 ;  /* 0x0000009d00277213 */ /* 0x000fc40000000000 */
[----:B------:R-:W-:Y:S01]  /*10e0*/  IABS R65, R144 ;  /* 0x0000009000417213 */ /* 0x000fe20000000000 */
[----:B------:R1:W3:Y:S01]  /*10f0*/  F2I.FTZ.U32.TRUNC.NTZ R7, R6 ;  /* 0x0000000600077305 */ /* 0x0002e2000021f000 */
[----:B------:R-:W-:Y:S02]  /*1100*/  IABS R43, R155 ;  /* 0x0000009b002b7213 */ /* 0x000fe40000000000 */
[----:B------:R-:W-:Y:S01]  /*1110*/  IABS R71, R141 ;  /* 0x0000008d00477213 */ /* 0x000fe20000000000 */
[----:B--2---:R-:W-:Y:S01]  /*1120*/  VIADD R8, R10, 0xffffffe ;  /* 0x0ffffffe0a087836 */ /* 0x004fe20000000000 */
[----:B------:R-:W-:Y:S02]  /*1130*/  IABS R10, R175 ;  /* 0x000000af000a7213 */ /* 0x000fe40000000000 */
[----:B------:R-:W-:Y:S01]  /*1140*/  IABS R49, R152 ;  /* 0x0000009800317213 */ /* 0x000fe20000000000 */
[----:B------:R-:W2:Y:S01]  /*1150*/  F2I.FTZ.U32.TRUNC.NTZ R9, R8 ;  /* 0x0000000800097305 */ /* 0x000ea2000021f000 */
[----:B-1----:R-:W-:Y:S01]  /*1160*/  IMAD.MOV.U32 R6, RZ, RZ, RZ ;  /* 0x000000ffff067224 */ /* 0x002fe200078e00ff */
[----:B------:R-:W-:-:S02]  /*1170*/  IABS R75, R139 ;  /* 0x0000008b004b7213 */ /* 0x000fc40000000000 */
[----:B------:R-:W-:Y:S02]  /*1180*/  IABS R53, R150 ;  /* 0x0000009600357213 */ /* 0x000fe40000000000 */
[----:B------:R-:W-:Y:S01]  /*1190*/  IABS R59, R147 ;  /* 0x00000093003b7213 */ /* 0x000fe20000000000 */
[--C-:B---3--:R-:W-:Y:S01]  /*11a0*/  IMAD.MOV R11, RZ, RZ, -R7.reuse ;  /* 0x000000ffff0b7224 */ /* 0x108fe200078e0a07 */
[----:B------:R-:W-:Y:S02]  /*11b0*/  IABS R81, R136 ;  /* 0x0000008800517213 */ /* 0x000fe40000000000 */
[----:B------:R-:W-:Y:S01]  /*11c0*/  IABS R63, R145 ;  /* 0x00000091003f7213 */ /* 0x000fe20000000000 */
[----:B------:R-:W-:Y:S01]  /*11d0*/  IMAD R11, R11, R4, RZ ;  /* 0x000000040b0b7224 */ /* 0x000fe200078e02ff */
[----:B------:R-:W-:Y:S02]  /*11e0*/  IABS R85, R132 ;  /* 0x0000008400557213 */ /* 0x000fe40000000000 */
[----:B------:R-:W-:Y:S01]  /*11f0*/  IABS R69, R142 ;  /* 0x0000008e00457213 */ /* 0x000fe20000000000 */
[----:B------:R-:W-:Y:S01]  /*1200*/  IMAD.HI.U32 R5, R7, R11, R6 ;  /* 0x0000000b07057227 */ /* 0x000fe200078e0006 */
[----:B------:R-:W-:-:S02]  /*1210*/  IABS R91, R126 ;  /* 0x0000007e005b7213 */ /* 0x000fc40000000000 */
[----:B------:R-:W-:Y:S01]  /*1220*/  IABS R73, R140 ;  /* 0x0000008c00497213 */ /* 0x000fe20000000000 */
[----:B--2---:R-:W-:Y:S01]  /*1230*/  IMAD.MOV R8, RZ, RZ, -R9 ;  /* 0x000000ffff087224 */ /* 0x004fe200078e0a09 */
[----:B------:R-:W-:Y:S01]  /*1240*/  IABS R79, R137 ;  /* 0x00000089004f7213 */ /* 0x000fe20000000000 */
[C---:B------:R-:W-:Y:S01]  /*1250*/  IMAD.HI.U32 R6, R5.reuse, R10, RZ ;  /* 0x0000000a05067227 */ /* 0x040fe200078e00ff */
[----:B------:R-:W-:Y:S02]  /*1260*/  IABS R95, R122 ;  /* 0x0000007a005f7213 */ /* 0x000fe40000000000 */
[----:B------:R-:W-:Y:S01]  /*1270*/  IABS R83, R134 ;  /* 0x0000008600537213 */ /* 0x000fe20000000000 */
[----:B------:R-:W-:Y:S01]  /*1280*/  IMAD R15, R8, R3, RZ ;  /* 0x00000003080f7224 */ /* 0x000fe200078e02ff */
[----:B------:R-:W-:Y:S01]  /*1290*/  IABS R101, R116 ;  /* 0x0000007400657213 */ /* 0x000fe20000000000 */
[----:B------:R-:W-:Y:S01]  /*12a0*/  IMAD.MOV.U32 R8, RZ, RZ, RZ ;  /* 0x000000ffff087224 */ /* 0x000fe200078e00ff */
[----:B------:R-:W-:Y:S01]  /*12b0*/  IABS R89, R128 ;  /* 0x0000008000597213 */ /* 0x000fe20000000000 */
[----:B------:R-:W-:Y:S01]  /*12c0*/  IMAD.MOV R11, RZ, RZ, -R6 ;  /* 0x000000ffff0b7224 */ /* 0x000fe200078e0a06 */
[----:B------:R-:W-:Y:S01]  /*12d0*/  IABS R105, R112 ;  /* 0x0000007000697213 */ /* 0x000fe20000000000 */
[----:B------:R-:W-:Y:S01]  /*12e0*/  IMAD.HI.U32 R7, R5, R12, RZ ;  /* 0x0000000c05077227 */ /* 0x000fe200078e00ff */
[----:B------:R-:W-:-:S02]  /*12f0*/  IABS R93, R124 ;  /* 0x0000007c005d7213 */ /* 0x000fc40000000000 */
[----:B------:R-:W-:Y:S01]  /*1300*/  IABS R99, R118 ;  /* 0x0000007600637213 */ /* 0x000fe20000000000 */
[----:B------:R-:W-:Y:S01]  /*1310*/  IMAD.HI.U32 R6, R9, R15, R8 ;  /* 0x0000000f09067227 */ /* 0x000fe200078e0008 */
[----:B------:R-:W-:Y:S02]  /*1320*/  IABS R15, R171 ;  /* 0x000000ab000f7213 */ /* 0x000fe40000000000 */
[----:B------:R-:W-:Y:S01]  /*1330*/  IABS R113, R40 ;  /* 0x0000002800717213 */ /* 0x000fe20000000000 */
[----:B------:R-:W-:Y:S01]  /*1340*/  IMAD.MOV R9, RZ, RZ, -R7 ;  /* 0x000000ffff097224 */ /* 0x000fe200078e0a07 */
[----:B------:R-:W-:Y:S01]  /*1350*/  IABS R103, R114 ;  /* 0x0000007200677213 */ /* 0x000fe20000000000 */
[----:B------:R-:W-:Y:S01]  /*1360*/  IMAD R7, R4, R11, R10 ;  /* 0x0000000b04077224 */ /* 0x000fe200078e020a */
[----:B------:R-:W-:Y:S01]  /*1370*/  IABS R117, R36 ;  /* 0x0000002400757213 */ /* 0x000fe20000000000 */
[----:B------:R-:W-:Y:S01]  /*1380*/  IMAD.HI.U32 R10, R5, R15, RZ ;  /* 0x0000000f050a7227 */ /* 0x000fe200078e00ff */
[----:B------:R-:W-:-:S02]  /*1390*/  IABS R111, R42 ;  /* 0x0000002a006f7213 */ /* 0x000fc40000000000 */
[----:B------:R-:W-:Y:S01]  /*13a0*/  IABS R123, R30 ;  /* 0x0000001e007b7213 */ /* 0x000fe20000000000 */
[----:B------:R-:W-:Y:S01]  /*13b0*/  IMAD.MOV R10, RZ, RZ, -R10 ;  /* 0x000000ffff0a7224 */ /* 0x000fe200078e0a0a */
[----:B------:R-:W-:Y:S01]  /*13c0*/  IABS R115, R38 ;  /* 0x0000002600737213 */ /* 0x000fe20000000000 */
[C---:B------:R-:W-:Y:S01]  /*13d0*/  IMAD.HI.U32 R8, R5.reuse, R13, RZ ;  /* 0x0000000d05087227 */ /* 0x040fe200078e00ff */
[----:B------:R-:W-:Y:S02]  /*13e0*/  IABS R135, R2 ;  /* 0x0000000200877213 */ /* 0x000fe40000000000 */
[----:B------:R-:W-:Y:S01]  /*13f0*/  IABS R17, R170 ;  /* 0x000000aa00117213 */ /* 0x000fe20000000000 */
[C---:B------:R-:W-:Y:S01]  /*1400*/  IMAD R15, R4.reuse, R10, R15 ;  /* 0x0000000a040f7224 */ /* 0x040fe200078e020f */
[----:B------:R-:W-:Y:S01]  /*1410*/  ISETP.GT.U32.AND P1, PT, R4, R7, PT ;  /* 0x000000070400720c */ /* 0x000fe20003f24070 */
[----:B------:R-:W-:Y:S01]  /*1420*/  IMAD.HI.U32 R10, R5, R21, RZ ;  /* 0x00000015050a7227 */ /* 0x000fe200078e00ff */
[----:B------:R-:W-:-:S02]  /*1430*/  IABS R27, R164 ;  /* 0x000000a4001b7213 */ /* 0x000fc40000000000 */
[C---:B------:R-:W-:Y:S01]  /*1440*/  ISETP.GT.U32.AND P5, PT, R4.reuse, R15, PT ;  /* 0x0000000f0400720c */ /* 0x040fe20003fa4070 */
[----:B------:R-:W-:Y:S01]  /*1450*/  IMAD.MOV R10, RZ, RZ, -R10 ;  /* 0x000000ffff0a7224 */ /* 0x000fe200078e0a0a */
[----:B------:R-:W-:Y:S01]  /*1460*/  IABS R37, R158 ;  /* 0x0000009e00257213 */ /* 0x000fe20000000000 */
[----:B------:R-:W-:Y:S01]  /*1470*/  IMAD.MOV R8, RZ, RZ, -R8 ;  /* 0x000000ffff087224 */ /* 0x000fe200078e0a08 */
[----:B------:R-:W-:Y:S01]  /*1480*/  IABS R47, R153 ;  /* 0x00000099002f7213 */ /* 0x000fe20000000000 */
[C---:B------:R-:W-:Y:S01]  /*1490*/  IMAD R21, R4.reuse, R10, R21 ;  /* 0x0000000a04157224 */ /* 0x040fe200078e0215 */
[----:B------:R-:W-:Y:S01]  /*14a0*/  IABS R57, R148 ;  /* 0x0000009400397213 */ /* 0x000fe20000000000 */
[C---:B------:R-:W-:Y:S01]  /*14b0*/  IMAD.HI.U32 R10, R5.reuse, R25, RZ ;  /* 0x00000019050a7227 */ /* 0x040fe200078e00ff */
[----:B------:R-:W-:Y:S02]  /*14c0*/  IABS R67, R143 ;  /* 0x0000008f00437213 */ /* 0x000fe40000000000 */
[----:B------:R-:W-:Y:S01]  /*14d0*/  IABS R77, R138 ;  /* 0x0000008a004d7213 */ /* 0x000fe20000000000 */
[----:B------:R-:W-:Y:S01]  /*14e0*/  IMAD.MOV R10, RZ, RZ, -R10 ;  /* 0x000000ffff0a7224 */ /* 0x000fe200078e0a0a */
[----:B------:R-:W-:Y:S01]  /*14f0*/  IABS R87, R130 ;  /* 0x0000008200577213 */ /* 0x000fe20000000000 */
[C---:B------:R-:W-:Y:S01]  /*1500*/  IMAD R11, R4.reuse, R8, R13 ;  /* 0x00000008040b7224 */ /* 0x040fe200078e020d */
[----:B------:R-:W-:Y:S01]  /*1510*/  IABS R97, R120 ;  /* 0x0000007800617213 */ /* 0x000fe20000000000 */
[C---:B------:R-:W-:Y:S01]  /*1520*/  IMAD R25, R4.reuse, R10, R25 ;  /* 0x0000000a04197224 */ /* 0x040fe200078e0219 */
[----:B------:R-:W-:Y:S01]  /*1530*/  IABS R107, R110 ;  /* 0x0000006e006b7213 */ /* 0x000fe20000000000 */
[----:B------:R-:W-:Y:S01]  /*1540*/  IMAD.HI.U32 R10, R5, R31, RZ ;  /* 0x0000001f050a7227 */ /* 0x000fe200078e00ff */
[----:B------:R-:W-:-:S02]  /*1550*/  ISETP.GT.U32.AND P4, PT, R4, R11, PT ;  /* 0x0000000b0400720c */ /* 0x000fc40003f84070 */
[----:B------:R-:W-:Y:S01]  /*1560*/  IABS R121, R32 ;  /* 0x0000002000797213 */ /* 0x000fe20000000000 */
[----:B------:R-:W-:Y:S01]  /*1570*/  IMAD.MOV R10, RZ, RZ, -R10 ;  /* 0x000000ffff0a7224 */ /* 0x000fe200078e0a0a */
[----:B------:R-:W-:Y:S01]  /*1580*/  IABS R119, R34 ;  /* 0x0000002200777213 */ /* 0x000fe20000000000 */
[C---:B------:R-:W-:Y:S01]  /*1590*/  IMAD.HI.U32 R8, R5.reuse, R14, RZ ;  /* 0x0000000e05087227 */ /* 0x040fe200078e00ff */
[----:B------:R-:W-:Y:S02]  /*15a0*/  IABS R125, R26 ;  /* 0x0000001a007d7213 */ /* 0x000fe40000000000 */
        /* <DEDUP_REMOVED lines=8> */
[----:B------:R-:W-:Y:S02]  /*1630*/  IMAD.MOV R13, RZ, RZ, -R8 ;  /* 0x000000ffff0d7224 */ /* 0x000fe400078e0a08 */
[----:B------:R-:W-:Y:S02]  /*1640*/  IMAD R35, R4, R10, R35 ;  /* 0x0000000a04237224 */ /* 0x000fe400078e0223 */
[----:B------:R-:W-:-:S04]  /*1650*/  IMAD.HI.U32 R10, R5, R41, RZ ;  /* 0x00000029050a7227 */ /* 0x000fc800078e00ff */
[----:B------:R-:W-:Y:S02]  /*1660*/  IMAD.MOV R10, RZ, RZ, -R10 ;  /* 0x000000ffff0a7224 */ /* 0x000fe400078e0a0a */
[----:B------:R-:W-:-:S04]  /*1670*/  IMAD.HI.U32 R8, R5, R19, RZ ;  /* 0x0000001305087227 */ /* 0x000fc800078e00ff */
[----:B------:R-:W-:Y:S02]  /*1680*/  IMAD R41, R4, R10, R41 ;  /* 0x0000000a04297224 */ /* 0x000fe400078e0229 */
[----:B------:R-:W-:-:S04]  /*1690*/  IMAD.HI.U32 R10, R5, R45, RZ ;  /* 0x0000002d050a7227 */ /* 0x000fc800078e00ff */
[----:B------:R-:W-:Y:S02]  /*16a0*/  IMAD.MOV R10, RZ, RZ, -R10 ;  /* 0x000000ffff0a7224 */ /* 0x000fe400078e0a0a */
[----:B------:R-:W-:Y:S02]  /*16b0*/  IMAD.MOV R8, RZ, RZ, -R8 ;  /* 0x000000ffff087224 */ /* 0x000fe400078e0a08 */
[----:B------:R-:W-:Y:S02]  /*16c0*/  IMAD R45, R4, R10, R45 ;  /* 0x0000000a042d7224 */ /* 0x000fe400078e022d */
[----:B------:R-:W-:-:S04]  /*16d0*/  IMAD.HI.U32 R10, R5, R51, RZ ;  /* 0x00000033050a7227 */ /* 0x000fc800078e00ff */
[----:B------:R-:W-:Y:S02]  /*16e0*/  IMAD R19, R4, R8, R19 ;  /* 0x0000000804137224 */ /* 0x000fe400078e0213 */
[----:B------:R-:W-:-:S04]  /*16f0*/  IMAD.HI.U32 R8, R5, R23, RZ ;  /* 0x0000001705087227 */ /* 0x000fc800078e00ff */
[----:B------:R-:W-:Y:S02]  /*1700*/  IMAD.MOV R10, RZ, RZ, -R10 ;  /* 0x000000ffff0a7224 */ /* 0x000fe400078e0a0a */
[C---:B------:R-:W-:Y:S02]  /*1710*/  IMAD R13, R4.reuse, R13, R14 ;  /* 0x0000000d040d7224 */ /* 0x040fe400078e020e */
[----:B------:R-:W-:Y:S02]  /*1720*/  IMAD.MOV R14, RZ, RZ, -R8 ;  /* 0x000000ffff0e7224 */ /* 0x000fe400078e0a08 */
[C---:B------:R-:W-:Y:S01]  /*1730*/  IMAD R51, R4.reuse, R10, R51 ;  /* 0x0000000a04337224 */ /* 0x040fe200078e0233 */
[----:B------:R-:W-:Y:S01]  /*1740*/  ISETP.GT.U32.AND P3, PT, R4, R13, PT ;  /* 0x0000000d0400720c */ /* 0x000fe20003f64070 */
[----:B------:R-:W-:-:S04]  /*1750*/  IMAD.HI.U32 R8, R5, R29, RZ ;  /* 0x0000001d05087227 */ /* 0x000fc800078e00ff */
[----:B------:R-:W-:-:S04]  /*1760*/  IMAD.HI.U32 R10, R5, R55, RZ ;  /* 0x00000037050a7227 */ /* 0x000fc800078e00ff */
[----:B------:R-:W-:Y:S02]  /*1770*/  IMAD.MOV R8, RZ, RZ, -R8 ;  /* 0x000000ffff087224 */ /* 0x000fe400078e0a08 */
[----:B------:R-:W-:Y:S02]  /*1780*/  IMAD.MOV R10, RZ, RZ, -R10 ;  /* 0x000000ffff0a7224 */ /* 0x000fe400078e0a0a */
[C---:B------:R-:W-:Y:S02]  /*1790*/  IMAD R29, R4.reuse, R8, R29 ;  /* 0x00000008041d7224 */ /* 0x040fe400078e021d */
[----:B------:R-:W-:Y:S02]  /*17a0*/  IMAD R55, R4, R10, R55 ;  /* 0x0000000a04377224 */ /* 0x000fe400078e0237 */
[----:B------:R-:W-:-:S04]  /*17b0*/  IMAD.HI.U32 R8, R5, R33, RZ ;  /* 0x0000002105087227 */ /* 0x000fc800078e00ff */
[----:B------:R-:W-:-:S04]  /*17c0*/  IMAD.HI.U32 R10, R5, R61, RZ ;  /* 0x0000003d050a7227 */ /* 0x000fc800078e00ff */
[----:B------:R-:W-:Y:S02]  /*17d0*/  IMAD R23, R4, R14, R23 ;  /* 0x0000000e04177224 */ /* 0x000fe400078e0217 */
[----:B------:R-:W-:Y:S02]  /*17e0*/  IMAD.MOV R14, RZ, RZ, -R8 ;  /* 0x000000ffff0e7224 */ /* 0x000fe400078e0a08 */
[----:B------:R-:W-:Y:S02]  /*17f0*/  IMAD.MOV R10, RZ, RZ, -R10 ;  /* 0x000000ffff0a7224 */ /* 0x000fe400078e0a0a */
[----:B------:R-:W-:-:S04]  /*1800*/  IMAD.HI.U32 R8, R5, R39, RZ ;  /* 0x0000002705087227 */ /* 0x000fc800078e00ff */
[----:B------:R-:W-:Y:S02]  /*1810*/  IMAD R61, R4, R10, R61 ;  /* 0x0000000a043d7224 */ /* 0x000fe400078e023d */
[----:B------:R-:W-:Y:S02]  /*1820*/  IMAD.MOV R8, RZ, RZ, -R8 ;  /* 0x000000ffff087224 */ /* 0x000fe400078e0a08 */
[----:B------:R-:W-:-:S04]  /*1830*/  IMAD.HI.U32 R10, R5, R65, RZ ;  /* 0x00000041050a7227 */ /* 0x000fc800078e00ff */
[----:B------:R-:W-:Y:S02]  /*1840*/  IMAD R39, R4, R8, R39 ;  /* 0x0000000804277224 */ /* 0x000fe400078e0227 */
[----:B------:R-:W-:Y:S02]  /*1850*/  IMAD.MOV R10, RZ, RZ, -R10 ;  /* 0x000000ffff0a7224 */ /* 0x000fe400078e0a0a */
[----:B------:R-:W-:-:S04]  /*1860*/  IMAD.HI.U32 R8, R5, R43, RZ ;  /* 0x0000002b05087227 */ /* 0x000fc800078e00ff */
[C---:B------:R-:W-:Y:S02]  /*1870*/  IMAD R33, R4.reuse, R14, R33 ;  /* 0x0000000e04217224 */ /* 0x040fe400078e0221 */
[----:B------:R-:W-:Y:S02]  /*1880*/  IMAD R65, R4, R10, R65 ;  /* 0x0000000a04417224 */ /* 0x000fe400078e0241 */
[----:B------:R-:W-:Y:S02]  /*1890*/  IMAD.MOV R14, RZ, RZ, -R8 ;  /* 0x000000ffff0e7224 */ /* 0x000fe400078e0a08 */
        /* <DEDUP_REMOVED lines=18> */
[C---:B------:R-:W-:Y:S02]  /*19c0*/  IMAD R81, R4.reuse, R10, R81 ;  /* 0x0000000a04517224 */ /* 0x040fe400078e0251 */
[----:B------:R-:W-:Y:S02]  /*19d0*/  IMAD R53, R4, R14, R53 ;  /* 0x0000000e04357224 */ /* 0x000fe400078e0235 */
[----:B------:R-:W-:-:S04]  /*19e0*/  IMAD.HI.U32 R10, R5, R85, RZ ;  /* 0x00000055050a7227 */ /* 0x000fc800078e00ff */
[----:B------:R-:W-:Y:S02]  /*19f0*/  IMAD.MOV R14, RZ, RZ, -R8 ;  /* 0x000000ffff0e7224 */ /* 0x000fe400078e0a08 */
        /* <DEDUP_REMOVED lines=8> */
[----:B------:R-:W-:Y:S02]  /*1a80*/  IMAD R63, R4, R14, R63 ;  /* 0x0000000e043f7224 */ /* 0x000fe400078e023f */
        /* <DEDUP_REMOVED lines=10> */
[----:B------:R-:W-:Y:S02]  /*1b30*/  IMAD R73, R4, R14, R73 ;  /* 0x0000000e04497224 */ /* 0x000fe400078e0249 */
        /* <DEDUP_REMOVED lines=32> */
[----:B------:R-:W-:Y:S02]  /*1d40*/  IMAD R123, R4, R10, R123 ;  /* 0x0000000a047b7224 */ /* 0x000fe400078e027b */
[----:B------:R-:W-:-:S04]  /*1d50*/  IMAD.HI.U32 R10, R5, R135, RZ ;  /* 0x00000087050a7227 */ /* 0x000fc800078e00ff */
[C---:B------:R-:W-:Y:S02]  /*1d60*/  IMAD R115, R4.reuse, R14, R115 ;  /* 0x0000000e04737224 */ /* 0x040fe400078e0273 */
[----:B------:R-:W-:Y:S02]  /*1d70*/  IMAD.MOV R14, RZ, RZ, -R10 ;  /* 0x000000ffff0e7224 */ /* 0x000fe400078e0a0a */
[C---:B------:R-:W-:Y:S02]  /*1d80*/  IMAD R9, R4.reuse, R9, R12 ;  /* 0x0000000904097224 */ /* 0x040fe400078e020c */
[C---:B------:R-:W-:Y:S02]  /*1d90*/  IMAD R135, R4.reuse, R14, R135 ;  /* 0x0000000e04877224 */ /* 0x040fe400078e0287 */
[----:B------:R-:W-:Y:S01]  /*1da0*/  IMAD.HI.U32 R12, R5, R17, RZ ;  /* 0x00000011050c7227 */ /* 0x000fe200078e00ff */
[C---:B------:R-:W-:Y:S02]  /*1db0*/  ISETP.GT.U32.AND P0, PT, R4.reuse, R9, PT ;  /* 0x000000090400720c */ /* 0x040fe40003f04070 */
[----:B------:R-:W-:Y:S01]  /*1dc0*/  ISETP.GT.U32.AND P2, PT, R4, R135, PT ;  /* 0x000000870400720c */ /* 0x000fe20003f44070 */
[----:B------:R-:W-:-:S02]  /*1dd0*/  IMAD.MOV R12, RZ, RZ, -R12 ;  /* 0x000000ffff0c7224 */ /* 0x000fc400078e0a0c */
[----:B------:R-:W-:Y:S01]  /*1de0*/  @!P1 IMAD.IADD R7, R7, 0x1, -R4 ;  /* 0x0000000107079824 */ /* 0x000fe200078e0a04 */
[C---:B------:R-:W-:Y:S01]  /*1df0*/  ISETP.GT.U32.AND P1, PT, R4.reuse, R21, PT ;  /* 0x000000150400720c */ /* 0x040fe20003f24070 */
[----:B------:R-:W-:Y:S02]  /*1e00*/  IMAD R17, R4, R12, R17 ;  /* 0x0000000c04117224 */ /* 0x000fe400078e0211 */
[----:B------:R-:W-:-:S03]  /*1e10*/  IMAD.HI.U32 R12, R5, R27, RZ ;  /* 0x0000001b050c7227 */ /* 0x000fc600078e00ff */
[C---:B------:R-:W-:Y:S01]  /*1e20*/  ISETP.GT.U32.AND P6, PT, R4.reuse, R17, PT ;  /* 0x000000110400720c */ /* 0x040fe20003fc4070 */
[--C-:B------:R-:W-:Y:S01]  /*1e30*/  @!P0 IMAD.IADD R9, R9, 0x1, -R4.reuse ;  /* 0x0000000109098824 */ /* 0x100fe200078e0a04 */
[C---:B------:R-:W-:Y:S01]  /*1e40*/  ISETP.GT.U32.AND P0, PT, R4.reuse, R23, PT ;  /* 0x000000170400720c */ /* 0x040fe20003f04070 */
[--C-:B------:R-:W-:Y:S01]  /*1e50*/  @!P2 IMAD.IADD R135, R135, 0x1, -R4.reuse ;  /* 0x000000018787a824 */ /* 0x100fe200078e0a04 */
[C---:B------:R-:W-:Y:S01]  /*1e60*/  ISETP.GT.U32.AND P2, PT, R4.reuse, R19, PT ;  /* 0x000000130400720c */ /* 0x040fe20003f44070 */
[----:B------:R-:W-:Y:S01]  /*1e70*/  @!P5 IMAD.IADD R15, R15, 0x1, -R4 ;  /* 0x000000010f0fd824 */ /* 0x000fe200078e0a04 */
[C---:B------:R-:W-:Y:S01]  /*1e80*/  ISETP.GT.U32.AND P5, PT, R4.reuse, R29, PT ;  /* 0x0000001d0400720c */ /* 0x040fe20003fa4070 */
[----:B------:R-:W-:Y:S02]  /*1e90*/  IMAD.MOV R12, RZ, RZ, -R12 ;  /* 0x000000ffff0c7224 */ /* 0x000fe400078e0a0c */
[----:B------:R-:W-:Y:S01]  /*1ea0*/  @!P4 IMAD.IADD R11, R11, 0x1, -R4 ;  /* 0x000000010b0bc824 */ /* 0x000fe200078e0a04 */
[C---:B------:R-:W-:Y:S01]  /*1eb0*/  ISETP.GT.U32.AND P4, PT, R4.reuse, R25, PT ;  /* 0x000000190400720c */ /* 0x040fe20003f84070 */
[----:B------:R-:W-:-:S02]  /*1ec0*/  IMAD R27, R4, R12, R27 ;  /* 0x0000000c041b7224 */ /* 0x000fc400078e021b */
[--C-:B------:R-:W-:Y:S02]  /*1ed0*/  @!P3 IMAD.IADD R13, R13, 0x1, -R4.reuse ;  /* 0x000000010d0db824 */ /* 0x100fe400078e0a04 */
[--C-:B------:R-:W-:Y:S01]  /*1ee0*/  @!P6 IMAD.IADD R17, R17, 0x1, -R4.reuse ;  /* 0x000000011111e824 */ /* 0x100fe200078e0a04 */
[C---:B------:R-:W-:Y:S01]  /*1ef0*/  ISETP.GT.U32.AND P3, PT, R4.reuse, R27, PT ;  /* 0x0000001b0400720c */ /* 0x040fe20003f64070 */
        /* <DEDUP_REMOVED lines=8> */
[----:B------:R-:W-:Y:S01]  /*1f80*/  @!P4 IMAD.IADD R25, R25, 0x1, -R4 ;  /* 0x000000011919c824 */ /* 0x000fe200078e0a04 */
[C---:B------:R-:W-:Y:S01]  /*1f90*/  ISETP.GT.U32.AND P4, PT, R4.reuse, R13, PT ;  /* 0x0000000d0400720c */ /* 0x040fe20003f84070 */
[----:B------:R-:W-:Y:S01]  /*1fa0*/  IMAD.HI.U32 R12, R5, R37, RZ ;  /* 0x00000025050c7227 */ /* 0x000fe200078e00ff */
[----:B------:R-:W-:-:S03]  /*1fb0*/  ISETP.GT.U32.AND P6, PT, R4, R135, PT ;  /* 0x000000870400720c */ /* 0x000fc60003fc4070 */
        /* <DEDUP_REMOVED lines=9> */
[----:B------:R-:W-:Y:S01]  /*2050*/  ISETP.GT.U32.AND P5, PT, R4, R31, PT ;  /* 0x0000001f0400720c */ /* 0x000fe20003fa4070 */
[----:B------:R-:W-:-:S02]  /*2060*/  IMAD.MOV R12, RZ, RZ, -R12 ;  /* 0x000000ffff0c7224 */ /* 0x000fc400078e0a0c */
[--C-:B------:R-:W-:Y:S01]  /*2070*/  @!P4 IMAD.IADD R13, R13, 0x1, -R4.reuse ;  /* 0x000000010d0dc824 */ /* 0x100fe200078e0a04 */
[C---:B------:R-:W-:Y:S01]  /*2080*/  ISETP.GT.U32.AND P4, PT, R4.reuse, R25, PT ;  /* 0x000000190400720c */ /* 0x040fe20003f84070 */
[C---:B------:R-:W-:Y:S02]  /*2090*/  IMAD R37, R4.reuse, R12, R37 ;  /* 0x0000000c04257224 */ /* 0x040fe400078e0225 */
[--C-:B------:R-:W-:Y:S01]  /*20a0*/  @!P3 IMAD.IADD R15, R15, 0x1, -R4.reuse ;  /* 0x000000010f0fb824 */ /* 0x100fe200078e0a04 */
[C---:B------:R-:W-:Y:S01]  /*20b0*/  ISETP.GT.U32.AND P3, PT, R4.reuse, R27, PT ;  /* 0x0000001b0400720c */ /* 0x040fe20003f64070 */
[--C-:B------:R-:W-:Y:S01]  /*20c0*/  @!P2 IMAD.IADD R19, R19, 0x1, -R4.reuse ;  /* 0x000000011313a824 */ /* 0x100fe200078e0a04 */
[C---:B------:R-:W-:Y:S01]  /*20d0*/  ISETP.GT.U32.AND P2, PT, R4.reuse, R33, PT ;  /* 0x000000210400720c */ /* 0x040fe20003f44070 */
[----:B------:R-:W-:Y:S01]  /*20e0*/  @!P1 IMAD.IADD R21, R21, 0x1, -R4 ;  /* 0x0000000115159824 */ /* 0x000fe200078e0a04 */
[----:B------:R-:W-:Y:S01]  /*20f0*/  ISETP.GT.U32.AND P1, PT, R4, R35, PT ;  /* 0x000000230400720c */ /* 0x000fe20003f24070 */
[----:B------:R-:W-:-:S04]  /*2100*/  IMAD.HI.U32 R12, R5, R47, RZ ;  /* 0x0000002f050c7227 */ /* 0x000fc800078e00ff */
[--C-:B------:R-:W-:Y:S01]  /*2110*/  @!P0 IMAD.IADD R23, R23, 0x1, -R4.reuse ;  /* 0x0000000117178824 */ /* 0x100fe200078e0a04 */
[C---:B------:R-:W-:Y:S01]  /*2120*/  ISETP.GT.U32.AND P0, PT, R4.reuse, R37, PT ;  /* 0x000000250400720c */ /* 0x040fe20003f04070 */
[----:B------:R-:W-:Y:S01]  /*2130*/  @!P5 IMAD.IADD R31, R31, 0x1, -R4 ;  /* 0x000000011f1fd824 */ /* 0x000fe200078e0a04 */
[C---:B------:R-:W-:Y:S01]  /*2140*/  ISETP.GT.U32.AND P5, PT, R4.reuse, R45, PT ;  /* 0x0000002d0400720c */ /* 0x040fe20003fa4070 */
[----:B------:R-:W-:Y:S02]  /*2150*/  IMAD.MOV R12, RZ, RZ, -R12 ;  /* 0x000000ffff0c7224 */ /* 0x000fe400078e0a0c */
[--C-:B------:R-:W-:Y:S01]  /*2160*/  @!P6 IMAD.IADD R135, R135, 0x1, -R4.reuse ;  /* 0x000000018787e824 */ /* 0x100fe200078e0a04 */
[C---:B------:R-:W-:Y:S01]  /*2170*/  ISETP.GT.U32.AND P6, PT, R4.reuse, R29, PT ;  /* 0x0000001d0400720c */ /* 0x040fe20003fc4070 */
[C---:B------:R-:W-:Y:S02]  /*2180*/  IMAD R47, R4.reuse, R12, R47 ;  /* 0x0000000c042f7224 */ /* 0x040fe400078e022f */
        /* <DEDUP_REMOVED lines=38> */
[--C-:B------:R-:W-:Y:S01]  /*23f0*/  @!P0 IMAD.IADD R39, R39, 0x1, -R4.reuse ;  /* 0x0000000127278824 */ /* 0x100fe200078e0a04 */
[C---:B------:R-:W-:Y:S01]  /*2400*/  ISETP.GT.U32.AND P0, PT, R4.reuse, R51, PT ;  /* 0x000000330400720c */ /* 0x040fe20003f04070 */
[----:B------:R-:W-:Y:S01]  /*2410*/  @!P5 IMAD.IADD R45, R45, 0x1, -R4 ;  /* 0x000000012d2dd824 */ /* 0x000fe200078e0a04 */
[C---:B------:R-:W-:Y:S01]  /*2420*/  ISETP.GT.U32.AND P5, PT, R4.reuse, R59, PT ;  /* 0x0000003b0400720c */ /* 0x040fe20003fa4070 */
[----:B------:R-:W-:-:S02]  /*2430*/  IMAD R57, R4, R12, R57 ;  /* 0x0000000c04397224 */ /* 0x000fc400078e0239 */
[----:B------:R-:W-:-:S04]  /*2440*/  IMAD.HI.U32 R12, R5, R67, RZ ;  /* 0x00000043050c7227 */ /* 0x000fc800078e00ff */
[----:B------:R-:W-:Y:S02]  /*2450*/  IMAD.MOV R12, RZ, RZ, -R12 ;  /* 0x000000ffff0c7224 */ /* 0x000fe400078e0a0c */
        /* <DEDUP_REMOVED lines=8> */
[----:B------:R-:W-:-:S02]  /*24e0*/  IMAD R67, R4, R12, R67 ;  /* 0x0000000c04437224 */ /* 0x000fc400078e0243 */
        /* <DEDUP_REMOVED lines=36> */
[----:B------:R-:W-:Y:S01]  /*2730*/  ISETP.GT.U32.AND P6, PT, R4, R57, PT ;  /* 0x000000390400720c */ /* 0x000fe20003fc4070 */
[----:B------:R-:W-:-:S02]  /*2740*/  @!P4 IMAD.IADD R81, R81, 0x1, -R4 ;  /* 0x000000015151c824 */ /* 0x000fc400078e0a04 */
        /* <DEDUP_REMOVED lines=24> */
[--C-:B------:R-:W-:Y:S01]  /*28d0*/  @!P2 IMAD.IADD R79, R79, 0x1, -R4.reuse ;  /* 0x000000014f4fa824 */ /* 0x100fe200078e0a04 */
[C---:B------:R-:W-:Y:S01]  /*28e0*/  ISETP.GT.U32.AND P2, PT, R4.reuse, R93, PT ;  /* 0x0000005d0400720c */ /* 0x040fe20003f44070 */
[----:B------:R-:W-:Y:S01]  /*28f0*/  @!P0 IMAD.IADD R81, R81, 0x1, -R4 ;  /* 0x0000000151518824 */ /* 0x000fe200078e0a04 */
[C---:B------:R-:W-:Y:S01]  /*2900*/  ISETP.GT.U32.AND P0, PT, R4.reuse, R95, PT ;  /* 0x0000005f0400720c */ /* 0x040fe20003f04070 */
[----:B------:R-:W-:-:S02]  /*2910*/  IMAD R97, R4, R12, R97 ;  /* 0x0000000c04617224 */ /* 0x000fc400078e0261 */
[----:B------:R-:W-:Y:S01]  /*2920*/  @!P5 IMAD.IADD R89, R89, 0x1, -R4 ;  /* 0x000000015959d824 */ /* 0x000fe200078e0a04 */
[----:B------:R-:W-:Y:S01]  /*2930*/  ISETP.GT.U32.AND P5, PT, R4, R103, PT ;  /* 0x000000670400720c */ /* 0x000fe20003fa4070 */
[----:B------:R-:W-:-:S04]  /*2940*/  IMAD.HI.U32 R12, R5, R107, RZ ;  /* 0x0000006b050c7227 */ /* 0x000fc800078e00ff */
        /* <DEDUP_REMOVED lines=31> */
[----:B------:R-:W-:-:S04]  /*2b40*/  IMAD.HI.U32 R12, R5, R119, RZ ;  /* 0x00000077050c7227 */ /* 0x000fc800078e00ff */
[----:B------:R-:W-:Y:S02]  /*2b50*/  IMAD.MOV R8, RZ, RZ, -R8 ;  /* 0x000000ffff087224 */ /* 0x000fe400078e0a08 */
[----:B------:R-:W-:Y:S01]  /*2b60*/  @!P6 IMAD.IADD R101, R101, 0x1, -R4 ;  /* 0x000000016565e824 */ /* 0x000fe200078e0a04 */
[C---:B------:R-:W-:Y:S01]  /*2b70*/  ISETP.GT.U32.AND P6, PT, R4.reuse, R89, PT ;  /* 0x000000590400720c */ /* 0x040fe20003fc4070 */
[----:B------:R-:W-:Y:S02]  /*2b80*/  IMAD.MOV R12, RZ, RZ, -R12 ;  /* 0x000000ffff0c7224 */ /* 0x000fe400078e0a0c */
[C---:B------:R-:W-:Y:S02]  /*2b90*/  IMAD R121, R4.reuse, R8, R121 ;  /* 0x0000000804797224 */ /* 0x040fe400078e0279 */
[--C-:B------:R-:W-:Y:S01]  /*2ba0*/  @!P4 IMAD.IADD R85, R85, 0x1, -R4.reuse ;  /* 0x000000015555c824 */ /* 0x100fe200078e0a04 */
[C---:B------:R-:W-:Y:S01]  /*2bb0*/  ISETP.GT.U32.AND P4, PT, R4.reuse, R101, PT ;  /* 0x000000650400720c */ /* 0x040fe20003f84070 */
[----:B------:R-:W-:Y:S01]  /*2bc0*/  @!P3 IMAD.IADD R87, R87, 0x1, -R4 ;  /* 0x000000015757b824 */ /* 0x000fe200078e0a04 */
[C---:B------:R-:W-:Y:S01]  /*2bd0*/  ISETP.GT.U32.AND P3, PT, R4.reuse, R99, PT ;  /* 0x000000630400720c */ /* 0x040fe20003f64070 */
[----:B------:R-:W-:-:S02]  /*2be0*/  IMAD R119, R4, R12, R119 ;  /* 0x0000000c04777224 */ /* 0x000fc400078e0277 */
[----:B------:R-:W-:-:S04]  /*2bf0*/  IMAD.HI.U32 R8, R5, R125, RZ ;  /* 0x0000007d05087227 */ /* 0x000fc800078e00ff */
[----:B------:R-:W-:-:S04]  /*2c00*/  IMAD.HI.U32 R10, R5, R127, RZ ;  /* 0x0000007f050a7227 */ /* 0x000fc800078e00ff */
[--C-:B------:R-:W-:Y:S01]  /*2c10*/  @!P1 IMAD.IADD R93, R93, 0x1, -R4.reuse ;  /* 0x000000015d5d9824 */ /* 0x100fe200078e0a04 */
[C---:B------:R-:W-:Y:S01]  /*2c20*/  ISETP.GT.U32.AND P1, PT, R4.reuse, R105, PT ;  /* 0x000000690400720c */ /* 0x040fe20003f24070 */
[--C-:B------:R-:W-:Y:S01]  /*2c30*/  @!P0 IMAD.IADD R95, R95, 0x1, -R4.reuse ;  /* 0x000000015f5f8824 */ /* 0x100fe200078e0a04 */
[C---:B------:R-:W-:Y:S01]  /*2c40*/  ISETP.GT.U32.AND P0, PT, R4.reuse, R111, PT ;  /* 0x0000006f0400720c */ /* 0x040fe20003f04070 */
[----:B------:R-:W-:Y:S01]  /*2c50*/  @!P2 IMAD.IADD R97, R97, 0x1, -R4 ;  /* 0x000000016161a824 */ /* 0x000fe200078e0a04 */
[C---:B------:R-:W-:Y:S01]  /*2c60*/  ISETP.GT.U32.AND P2, PT, R4.reuse, R113, PT ;  /* 0x000000710400720c */ /* 0x040fe20003f44070 */
[----:B------:R-:W-:Y:S02]  /*2c70*/  IMAD.MOV R12, RZ, RZ, -R8 ;  /* 0x000000ffff0c7224 */ /* 0x000fe400078e0a08 */
[----:B------:R-:W-:Y:S02]  /*2c80*/  IMAD.MOV R14, RZ, RZ, -R10 ;  /* 0x000000ffff0e7224 */ /* 0x000fe400078e0a0a */
[----:B------:R-:W-:Y:S01]  /*2c90*/  @!P5 IMAD.IADD R103, R103, 0x1, -R4 ;  /* 0x000000016767d824 */ /* 0x000fe200078e0a04 */
[----:B------:R-:W-:Y:S01]  /*2ca0*/  ISETP.GT.U32.AND P5, PT, R4, R119, PT ;  /* 0x000000770400720c */ /* 0x000fe20003fa4070 */
[----:B------:R-:W-:-:S04]  /*2cb0*/  IMAD.HI.U32 R8, R5, R129, RZ ;  /* 0x0000008105087227 */ /* 0x000fc800078e00ff */
[----:B------:R-:W-:-:S04]  /*2cc0*/  IMAD.HI.U32 R10, R5, R131, RZ ;  /* 0x00000083050a7227 */ /* 0x000fc800078e00ff */
[----:B------:R-:W-:-:S04]  /*2cd0*/  IMAD.HI.U32 R5, R5, R133, RZ ;  /* 0x0000008505057227 */ /* 0x000fc800078e00ff */
[----:B------:R-:W-:Y:S02]  /*2ce0*/  IMAD.MOV R5, RZ, RZ, -R5 ;  /* 0x000000ffff057224 */ /* 0x000fe400078e0a05 */
[C---:B------:R-:W-:Y:S02]  /*2cf0*/  IMAD R125, R4.reuse, R12, R125 ;  /* 0x0000000c047d7224 */ /* 0x040fe400078e027d */
[C---:B------:R-:W-:Y:S02]  /*2d00*/  IMAD R127, R4.reuse, R14, R127 ;  /* 0x0000000e047f7224 */ /* 0x040fe400078e027f */
[--C-:B------:R-:W-:Y:S01]  /*2d10*/  @!P6 IMAD.IADD R89, R89, 0x1, -R4.reuse ;  /* 0x000000015959e824 */ /* 0x100fe200078e0a04 */
[C---:B------:R-:W-:Y:S01]  /*2d20*/  ISETP.GT.U32.AND P6, PT, R4.reuse, R107, PT ;  /* 0x0000006b0400720c */ /* 0x040fe20003fc4070 */
[--C-:B------:R-:W-:Y:S01]  /*2d30*/  @!P3 IMAD.IADD R99, R99, 0x1, -R4.reuse ;  /* 0x000000016363b824 */ /* 0x100fe200078e0a04 */
[C---:B------:R-:W-:Y:S01]  /*2d40*/  ISETP.GT.U32.AND P3, PT, R4.reuse, R115, PT ;  /* 0x000000730400720c */ /* 0x040fe20003f64070 */
[----:B------:R-:W-:Y:S01]  /*2d50*/  @!P4 IMAD.IADD R101, R101, 0x1, -R4 ;  /* 0x000000016565c824 */ /* 0x000fe200078e0a04 */
[C---:B------:R-:W-:Y:S01]  /*2d60*/  ISETP.GT.U32.AND P4, PT, R4.reuse, R117, PT ;  /* 0x000000750400720c */ /* 0x040fe20003f84070 */
[C---:B------:R-:W-:Y:S01]  /*2d70*/  IMAD R133, R4.reuse, R5, R133 ;  /* 0x0000000504857224 */ /* 0x040fe200078e0285 */
[----:B------:R-:W-:Y:S01]  /*2d80*/  SHF.R.S32.HI R5, RZ, 0x1f, R28 ;  /* 0x0000001fff057819 */ /* 0x000fe2000001141c */
[----:B------:R-:W-:Y:S01]  /*2d90*/  @!P1 IMAD.IADD R105, R105, 0x1, -R4 ;  /* 0x0000000169699824 */ /* 0x000fe200078e0a04 */
[----:B------:R-:W-:Y:S01]  /*2da0*/  ISETP.GT.U32.AND P1, PT, R4, R121, PT ;  /* 0x000000790400720c */ /* 0x000fe20003f24070 */
[----:B------:R-:W-:Y:S01]  /*2db0*/  IMAD.HI.U32 R6, R6, R163, RZ ;  /* 0x000000a306067227 */ /* 0x000fe200078e00ff */
[----:B------:R-:W-:-:S03]  /*2dc0*/  LEA.HI R28, R5, R28, RZ, 0x5 ;  /* 0x0000001c051c7211 */ /* 0x000fc600078f28ff */
[--C-:B------:R-:W-:Y:S01]  /*2dd0*/  @!P0 IMAD.IADD R111, R111, 0x1, -R4.reuse ;  /* 0x000000016f6f8824 */ /* 0x100fe200078e0a04 */
[C---:B------:R-:W-:Y:S01]  /*2de0*/  ISETP.GT.U32.AND P0, PT, R4.reuse, R125, PT ;  /* 0x0000007d0400720c */ /* 0x040fe20003f04070 */
[--C-:B------:R-:W-:Y:S01]  /*2df0*/  @!P2 IMAD.IADD R113, R113, 0x1, -R4.reuse ;  /* 0x000000017171a824 */ /* 0x100fe200078e0a04 */
[C---:B------:R-:W-:Y:S01]  /*2e00*/  ISETP.GT.U32.AND P2, PT, R4.reuse, R127, PT ;  /* 0x0000007f0400720c */ /* 0x040fe20003f44070 */
[----:B------:R-:W-:Y:S01]  /*2e10*/  @!P5 IMAD.IADD R119, R119, 0x1, -R4 ;  /* 0x000000017777d824 */ /* 0x000fe200078e0a04 */
[----:B------:R-:W-:Y:S01]  /*2e20*/  ISETP.GT.U32.AND P5, PT, R4, R133, PT ;  /* 0x000000850400720c */ /* 0x000fe20003fa4070 */
[----:B------:R-:W-:Y:S02]  /*2e30*/  IMAD.MOV R8, RZ, RZ, -R8 ;  /* 0x000000ffff087224 */ /* 0x000fe400078e0a08 */
[----:B------:R-:W-:Y:S02]  /*2e40*/  IMAD.MOV R10, RZ, RZ, -R10 ;  /* 0x000000ffff0a7224 */ /* 0x000fe400078e0a0a */
[----:B------:R-:W-:-:S02]  /*2e50*/  IMAD.MOV R6, RZ, RZ, -R6 ;  /* 0x000000ffff067224 */ /* 0x000fc400078e0a06 */
[C---:B------:R-:W-:Y:S02]  /*2e60*/  IMAD R129, R4.reuse, R8, R129 ;  /* 0x0000000804817224 */ /* 0x040fe400078e0281 */
[C---:B------:R-:W-:Y:S02]  /*2e70*/  IMAD R131, R4.reuse, R10, R131 ;  /* 0x0000000a04837224 */ /* 0x040fe400078e0283 */
[----:B------:R-:W-:Y:S02]  /*2e80*/  IMAD R163, R3, R6, R163 ;  /* 0x0000000603a37224 */ /* 0x000fe400078e02a3 */
        /* <DEDUP_REMOVED lines=33> */
[----:B------:R-:W-:Y:S01]  /*30a0*/  ISETP.GT.U32.AND P4, PT, R4, R131, PT ;  /* 0x000000830400720c */ /* 0x000fe20003f84070 */
[--C-:B------:R-:W-:Y:S01]  /*30b0*/  @!P1 IMAD.IADD R123, R123, 0x1, -R4.reuse ;  /* 0x000000017b7b9824 */ /* 0x100fe200078e0a04 */
[----:B------:R-:W-:Y:S01]  /*30c0*/  ISETP.GE.AND P1, PT, R175, RZ, PT ;  /* 0x000000ffaf00720c */ /* 0x000fe20003f26270 */
[--C-:B------:R-:W-:Y:S01]  /*30d0*/  @!P0 IMAD.IADD R125, R125, 0x1, -R4.reuse ;  /* 0x000000017d7d8824 */ /* 0x100fe200078e0a04 */
[----:B------:R-:W-:Y:S01]  /*30e0*/  ISETP.GE.AND P0, PT, R174, RZ, PT ;  /* 0x000000ffae00720c */ /* 0x000fe20003f06270 */
[--C-:B------:R-:W-:Y:S01]  /*30f0*/  @!P2 IMAD.IADD R127, R127, 0x1, -R4.reuse ;  /* 0x000000017f7fa824 */ /* 0x100fe200078e0a04 */
[----:B------:R-:W-:Y:S01]  /*3100*/  ISETP.GE.AND P2, PT, R173, RZ, PT ;  /* 0x000000ffad00720c */ /* 0x000fe20003f46270 */
[----:B------:R-:W-:Y:S01]  /*3110*/  @!P5 IMAD.IADD R163, R163, 0x1, -R3 ;  /* 0x00000001a3a3d824 */ /* 0x000fe200078e0a03 */
[----:B------:R-:W-:Y:S01]  /*3120*/  ISETP.GE.AND P5, PT, R172, RZ, PT ;  /* 0x000000ffac00720c */ /* 0x000fe20003fa6270 */
[--C-:B------:R-:W-:Y:S01]  /*3130*/  @!P6 IMAD.IADD R133, R133, 0x1, -R4.reuse ;  /* 0x000000018585e824 */ /* 0x100fe200078e0a04 */
[----:B------:R-:W-:Y:S01]  /*3140*/  ISETP.NE.AND P6, PT, R108, RZ, PT ;  /* 0x000000ff6c00720c */ /* 0x000fe20003fc5270 */
[--C-:B------:R-:W-:Y:S01]  /*3150*/  @!P3 IMAD.IADD R129, R129, 0x1, -R4.reuse ;  /* 0x000000018181b824 */ /* 0x100fe200078e0a04 */
[----:B------:R-:W-:Y:S01]  /*3160*/  ISETP.GE.AND P3, PT, R170, RZ, PT ;  /* 0x000000ffaa00720c */ /* 0x000fe20003f66270 */
[----:B------:R-:W-:Y:S01]  /*3170*/  @!P4 IMAD.IADD R131, R131, 0x1, -R4 ;  /* 0x000000018383c824 */ /* 0x000fe200078e0a04 */
[----:B------:R-:W-:Y:S01]  /*3180*/  ISETP.GE.AND P4, PT, R171, RZ, PT ;  /* 0x000000ffab00720c */ /* 0x000fe20003f86270 */
[----:B------:R-:W-:Y:S01]  /*3190*/  @!P1 IMAD.MOV R7, RZ, RZ, -R7 ;  /* 0x000000ffff079224 */ /* 0x000fe200078e0a07 */
[----:B------:R-:W-:Y:S01]  /*31a0*/  ISETP.GE.AND P1, PT, R169, RZ, PT ;  /* 0x000000ffa900720c */ /* 0x000fe20003f26270 */
[----:B------:R-:W-:Y:S01]  /*31b0*/  @!P0 IMAD.MOV R9, RZ, RZ, -R9 ;  /* 0x000000ffff098224 */ /* 0x000fe200078e0a09 */
[----:B------:R-:W-:Y:S01]  /*31c0*/  ISETP.GE.AND P0, PT, R168, RZ, PT ;  /* 0x000000ffa800720c */ /* 0x000fe20003f06270 */
[----:B------:R-:W-:Y:S01]  /*31d0*/  @!P2 IMAD.MOV R11, RZ, RZ, -R11 ;  /* 0x000000ffff0ba224 */ /* 0x000fe200078e0a0b */
[----:B------:R-:W-:Y:S01]  /*31e0*/  ISETP.GE.AND P2, PT, R167, RZ, PT ;  /* 0x000000ffa700720c */ /* 0x000fe20003f46270 */
[----:B------:R-:W-:Y:S01]  /*31f0*/  @!P5 IMAD.MOV R13, RZ, RZ, -R13 ;  /* 0x000000ffff0dd224 */ /* 0x000fe200078e0a0d */
[----:B------:R-:W-:-:S02]  /*3200*/  ISETP.GE.AND P5, PT, R166, RZ, PT ;  /* 0x000000ffa600720c */ /* 0x000fc40003fa6270 */
[----:B------:R-:W-:Y:S01]  /*3210*/  LOP3.LUT R4, RZ, R109, RZ, 0x33, !PT ;  /* 0x0000006dff047212 */ /* 0x000fe200078e33ff */
[----:B------:R-:W-:Y:S01]  /*3220*/  @!P3 IMAD.MOV R17, RZ, RZ, -R17 ;  /* 0x000000ffff11b224 */ /* 0x000fe200078e0a11 */
        /* <DEDUP_REMOVED lines=10> */
[----:B------:R-:W-:-:S03]  /*32d0*/  ISETP.GE.AND P5, PT, R158, RZ, PT ;  /* 0x000000ff9e00720c */ /* 0x000fc60003fa6270 */
        /* <DEDUP_REMOVED lines=97> */
[----:B------:R-:W-:Y:S01]  /*38f0*/  ISETP.NE.AND P3, PT, R109, RZ, PT ;  /* 0x000000ff6d00720c */ /* 0x000fe20003f65270 */
[----:B------:R-:W-:Y:S01]  /*3900*/  @!P4 IMAD.MOV R125, RZ, RZ, -R125 ;  /* 0x000000ffff7dc224 */ /* 0x000fe200078e0a7d */
[----:B------:R-:W-:Y:S01]  /*3910*/  ISETP.GE.AND P4, PT, R16, RZ, PT ;  /* 0x000000ff1000720c */ /* 0x000fe20003f86270 */
[----:B------:R-:W-:Y:S01]  /*3920*/  @!P1 IMAD.MOV R129, RZ, RZ, -R129 ;  /* 0x000000ffff819224 */ /* 0x000fe200078e0a81 */
[C---:B------:R-:W-:Y:S01]  /*3930*/  SEL R9, R4.reuse, R9, !P3 ;  /* 0x0000000904097207 */ /* 0x040fe20005800000 */
[----:B------:R-:W-:Y:S01]  /*3940*/  @!P0 IMAD.MOV R131, RZ, RZ, -R131 ;  /* 0x000000ffff838224 */ /* 0x000fe200078e0a83 */
[C---:B------:R-:W-:Y:S01]  /*3950*/  SEL R11, R4.reuse, R11, !P3 ;  /* 0x0000000b040b7207 */ /* 0x040fe20005800000 */
[----:B------:R-:W-:Y:S01]  /*3960*/  @!P2 IMAD.MOV R133, RZ, RZ, -R133 ;  /* 0x000000ffff85a224 */ /* 0x000fe200078e0a85 */
[C---:B------:R-:W-:Y:S01]  /*3970*/  SEL R7, R4.reuse, R7, !P3 ;  /* 0x0000000704077207 */ /* 0x040fe20005800000 */
[----:B------:R-:W-:Y:S01]  /*3980*/  @!P5 IMAD.MOV R135, RZ, RZ, -R135 ;  /* 0x000000ffff87d224 */ /* 0x000fe200078e0a87 */
[C---:B------:R-:W-:Y:S01]  /*3990*/  SEL R13, R4.reuse, R13, !P3 ;  /* 0x0000000d040d7207 */ /* 0x040fe20005800000 */
[----:B------:R-:W-:Y:S01]  /*39a0*/  IMAD R3, R9, UR4, RZ ;  /* 0x0000000409037c24 */ /* 0x000fe2000f8e02ff */
        /* <DEDUP_REMOVED lines=9> */
[----:B------:R-:W-:Y:S01]  /*3a40*/  @!P4 IMAD.MOV R163, RZ, RZ, -R163 ;  /* 0x000000ffffa3c224 */ /* 0x000fe200078e0aa3 */
[C---:B------:R-:W-:Y:S01]  /*3a50*/  SEL R25, R4.reuse, R25, !P3 ;  /* 0x0000001904197207 */ /* 0x040fe20005800000 */
[----:B------:R-:W-:Y:S01]  /*3a60*/  IMAD R8, R15, UR4, RZ ;  /* 0x000000040f087c24 */ /* 0x000fe2000f8e02ff */
[C---:B------:R-:W-:Y:S01]  /*3a70*/  SEL R27, R4.reuse, R27, !P3 ;  /* 0x0000001b041b7207 */ /* 0x040fe20005800000 */
[----:B------:R-:W-:Y:S01]  /*3a80*/  IMAD R12, R19, UR4, RZ ;  /* 0x00000004130c7c24 */ /* 0x000fe2000f8e02ff */
[C---:B------:R-:W-:Y:S01]  /*3a90*/  SEL R29, R4.reuse, R29, !P3 ;  /* 0x0000001d041d7207 */ /* 0x040fe20005800000 */
[----:B0-----:R-:W-:Y:S01]  /*3aa0*/  IMAD R16, R23, UR4, RZ ;  /* 0x0000000417107c24 */ /* 0x001fe2000f8e02ff */
        /* <DEDUP_REMOVED lines=48> */
[----:B------:R-:W-:Y:S01]  /*3db0*/  SEL R184, R4, R79, !P3 ;  /* 0x0000004f04b87207 */ /* 0x000fe20005800000 */
[----:B------:R-:W-:Y:S01]  /*3dc0*/  IMAD R180, R180, UR4, RZ ;  /* 0x00000004b4b47c24 */ /* 0x000fe2000f8e02ff */
[----:B------:R-:W-:Y:S01]  /*3dd0*/  SEL R187, R4, R81, !P3 ;  /* 0x0000005104bb7207 */ /* 0x000fe20005800000 */
[----:B------:R-:W-:Y:S01]  /*3de0*/  IMAD R182, R182, UR4, RZ ;  /* 0x00000004b6b67c24 */ /* 0x000fe2000f8e02ff */
[----:B------:R-:W-:Y:S01]  /*3df0*/  SEL R189, R4, R83, !P3 ;  /* 0x0000005304bd7207 */ /* 0x000fe20005800000 */
        /* <DEDUP_REMOVED lines=49> */
[----:B------:R-:W-:Y:S01]  /*4110*/  SEL R4, R4, R135, !P3 ;  /* 0x0000008704047207 */ /* 0x000fe20005800000 */
[----:B------:R-:W-:Y:S01]  /*4120*/  IMAD R31, R131, UR4, RZ ;  /* 0x00000004831f7c24 */ /* 0x000fe2000f8e02ff */
[----:B------:R-:W-:Y:S01]  /*4130*/  @!P6 LOP3.LUT R163, RZ, R108, RZ, 0x33, !PT ;  /* 0x0000006cffa3e212 */ /* 0x000fe200078e33ff */
[----:B------:R-:W-:Y:S01]  /*4140*/  IMAD R108, R39, UR4, RZ ;  /* 0x00000004276c7c24 */ /* 0x000fe2000f8e02ff */
[----:B------:R-:W-:Y:S01]  /*4150*/  SHF.R.S32.HI R11, RZ, 0x1f, R3 ;  /* 0x0000001fff0b7819 */ /* 0x000fe20000011403 */
[----:B------:R-:W-:Y:S01]  /*4160*/  IMAD R29, R4, UR4, RZ ;  /* 0x00000004041d7c24 */ /* 0x000fe2000f8e02ff */
[----:B------:R-:W-:Y:S01]  /*4170*/  IADD3 R3, P6, R3, UR10, RZ ;  /* 0x0000000a03037c10 */ /* 0x000fe2000ffde0ff */
[----:B------:R-:W-:Y:S01]  /*4180*/  IMAD R39, R115, UR4, RZ ;  /* 0x0000000473277c24 */ /* 0x000fe2000f8e02ff */
[----:B------:R-:W-:Y:S01]  /*4190*/  SHF.R.S32.HI R13, RZ, 0x1f, R5 ;  /* 0x0000001fff0d7819 */ /* 0x000fe20000011405 */
[----:B------:R-:W-:Y:S01]  /*41a0*/  IMAD R30, R30, UR4, RZ ;  /* 0x000000041e1e7c24 */ /* 0x000fe2000f8e02ff */
[----:B------:R-:W-:Y:S01]  /*41b0*/  IADD3 R4, P5, R5, UR10, RZ ;  /* 0x0000000a05047c10 */ /* 0x000fe2000ffbe0ff */
[----:B------:R-:W-:Y:S01]  /*41c0*/  IMAD R163, R163, UR5, RZ ;  /* 0x00000005a3a37c24 */ /* 0x000fe2000f8e02ff */
[----:B------:R-:W-:Y:S01]  /*41d0*/  SHF.R.S32.HI R9, RZ, 0x1f, R7 ;  /* 0x0000001fff097819 */ /* 0x000fe20000011407 */
[----:B------:R-:W-:Y:S01]  /*41e0*/  ULDC UR4, c[0x0][0x23c] ;  /* 0x00008f0000047ab9 */ /* 0x000fe20000000800 */
[----:B------:R-:W-:-:S02]  /*41f0*/  IADD3 R164, P4, R7, UR10, RZ ;  /* 0x0000000a07a47c10 */ /* 0x000fc4000ff9e0ff */
[----:B------:R-:W-:Y:S02]  /*4200*/  CS2R R104, SRZ ;  /* 0x0000000000687805 */ /* 0x000fe4000001ff00 */
[----:B------:R-:W-:Y:S02]  /*4210*/  SHF.R.S32.HI R15, RZ, 0x1f, R6 ;  /* 0x0000001fff0f7819 */ /* 0x000fe40000011406 */
[----:B------:R-:W-:Y:S02]  /*4220*/  CS2R R106, SRZ ;  /* 0x00000000006a7805 */ /* 0x000fe4000001ff00 */
[----:B------:R-:W-:Y:S02]  /*4230*/  IADD3 R5, P3, R6, UR10, RZ ;  /* 0x0000000a06057c10 */ /* 0x000fe4000ff7e0ff */
[----:B------:R-:W-:Y:S02]  /*4240*/  CS2R R100, SRZ ;  /* 0x0000000000647805 */ /* 0x000fe4000001ff00 */
[----:B------:R-:W-:-:S02]  /*4250*/  SHF.R.S32.HI R19, RZ, 0x1f, R10 ;  /* 0x0000001fff137819 */ /* 0x000fc4000001140a */
[----:B------:R-:W-:Y:S02]  /*4260*/  CS2R R102, SRZ ;  /* 0x0000000000667805 */ /* 0x000fe4000001ff00 */
[----:B------:R-:W-:Y:S02]  /*4270*/  IADD3 R7, P1, R10, UR10, RZ ;  /* 0x0000000a0a077c10 */ /* 0x000fe4000ff3e0ff */
[----:B------:R-:W-:Y:S02]  /*4280*/  CS2R R96, SRZ ;  /* 0x0000000000607805 */ /* 0x000fe4000001ff00 */
[----:B------:R-:W-:Y:S02]  /*4290*/  SHF.R.S32.HI R17, RZ, 0x1f, R8 ;  /* 0x0000001fff117819 */ /* 0x000fe40000011408 */
[----:B------:R-:W-:Y:S02]  /*42a0*/  CS2R R98, SRZ ;  /* 0x0000000000627805 */ /* 0x000fe4000001ff00 */
[----:B------:R-:W-:-:S02]  /*42b0*/  IADD3 R6, P2, R8, UR10, RZ ;  /* 0x0000000a08067c10 */ /* 0x000fc4000ff5e0ff */
[----:B------:R-:W-:Y:S02]  /*42c0*/  CS2R R92, SRZ ;  /* 0x00000000005c7805 */ /* 0x000fe4000001ff00 */
[----:B------:R-:W-:Y:S02]  /*42d0*/  SHF.R.S32.HI R21, RZ, 0x1f, R12 ;  /* 0x0000001fff157819 */ /* 0x000fe4000001140c */
[----:B------:R-:W-:Y:S02]  /*42e0*/  CS2R R94, SRZ ;  /* 0x00000000005e7805 */ /* 0x000fe4000001ff00 */
[----:B------:R-:W-:Y:S02]  /*42f0*/  IADD3 R8, P0, R12, UR10, RZ ;  /* 0x0000000a0c087c10 */ /* 0x000fe4000ff1e0ff */
[----:B------:R-:W-:Y:S02]  /*4300*/  CS2R R88, SRZ ;  /* 0x0000000000587805 */ /* 0x000fe4000001ff00 */
[----:B------:R-:W-:-:S02]  /*4310*/  IADD3.X R11, R11, UR11, RZ, P6, !PT ;  /* 0x0000000b0b0b7c10 */ /* 0x000fc4000b7fe4ff */
        /* <DEDUP_REMOVED lines=21> */
[----:B------:R-:W-:Y:S01]  /*4470*/  IADD3 R10, P4, R14, UR10, RZ ;  /* 0x0000000a0e0a7c10 */ /* 0x000fe2000ff9e0ff */
[----:B------:R-:W-:Y:S01]  /*4480*/  IMAD R165, R165, UR4, RZ ;  /* 0x00000004a5a57c24 */ /* 0x000fe2000f8e02ff */
[----:B------:R-:W-:Y:S01]  /*4490*/  IADD3.X R13, R13, UR11, RZ, P5, !PT ;  /* 0x0000000b0d0d7c10 */ /* 0x000fe2000affe4ff */
[----:B------:R-:W-:Y:S01]  /*44a0*/  USHF.L.U32 UR4, UR4, 0x5, URZ ;  /* 0x0000000504047899 */ /* 0x000fe2000800063f */
[----:B------:R-:W-:Y:S01]  /*44b0*/  SHF.R.S32.HI R27, RZ, 0x1f, R18 ;  /* 0x0000001fff1b7819 */ /* 0x000fe20000011412 */
[----:B------:R-:W-:Y:S01]  /*44c0*/  ULDC UR5, c[0x0][0x230] ;  /* 0x00008c0000057ab9 */ /* 0x000fe20000000800 */
[----:B------:R-:W-:-:S02]  /*44d0*/  IADD3 R14, P5, R18, UR10, RZ ;  /* 0x0000000a120e7c10 */ /* 0x000fc4000ffbe0ff */
[----:B------:R-:W-:Y:S02]  /*44e0*/  IADD3.X R17, R17, UR11, RZ, P2, !PT ;  /* 0x0000000b11117c10 */ /* 0x000fe400097fe4ff */
[----:B------:R-:W-:Y:S02]  /*44f0*/  SHF.R.S32.HI R135, RZ, 0x1f, R118 ;  /* 0x0000001fff877819 */ /* 0x000fe40000011476 */
[----:B------:R-:W-:Y:S02]  /*4500*/  IADD3.X R117, R117, UR11, RZ, P1, !PT ;  /* 0x0000000b75757c10 */ /* 0x000fe40008ffe4ff */
[----:B------:R-:W-:Y:S02]  /*4510*/  SHF.R.S32.HI R111, RZ, 0x1f, R22 ;  /* 0x0000001fff6f7819 */ /* 0x000fe40000011416 */
[----:B------:R-:W-:Y:S02]  /*4520*/  IADD3 R18, P2, R22, UR10, RZ ;  /* 0x0000000a16127c10 */ /* 0x000fe4000ff5e0ff */
[----:B------:R-:W-:-:S02]  /*4530*/  IADD3.X R21, R21, UR11, RZ, P0, !PT ;  /* 0x0000000b15157c10 */ /* 0x000fc400087fe4ff */
[----:B------:R-:W-:Y:S02]  /*4540*/  IADD3 R118, P1, R118, UR10, RZ ;  /* 0x0000000a76767c10 */ /* 0x000fe4000ff3e0ff */
[----:B------:R-:W-:Y:S02]  /*4550*/  SHF.R.S32.HI R119, RZ, 0x1f, R26 ;  /* 0x0000001fff777819 */ /* 0x000fe4000001141a */
[----:B------:R-:W-:Y:S02]  /*4560*/  IADD3 R22, P0, R26, UR10, RZ ;  /* 0x0000000a1a167c10 */ /* 0x000fe4000ff1e0ff */
[----:B------:R-:W-:Y:S02]  /*4570*/  IADD3.X R135, R135, UR11, RZ, P1, !PT ;  /* 0x0000000b87877c10 */ /* 0x000fe40008ffe4ff */
[----:B------:R-:W-:Y:S02]  /*4580*/  IADD3.X R119, R119, UR11, RZ, P0, !PT ;  /* 0x0000000b77777c10 */ /* 0x000fe400087fe4ff */
[----:B------:R-:W-:-:S02]  /*4590*/  SHF.R.S32.HI R144, RZ, 0x1f, R59 ;  /* 0x0000001fff907819 */ /* 0x000fc4000001143b */
[----:B------:R-:W-:Y:S02]  /*45a0*/  IADD3 R136, P1, R59, UR10, RZ ;  /* 0x0000000a3b887c10 */ /* 0x000fe4000ff3e0ff */
[----:B------:R-:W-:Y:S02]  /*45b0*/  CS2R R58, SRZ ;  /* 0x00000000003a7805 */ /* 0x000fe4000001ff00 */
[----:B------:R-:W-:Y:S02]  /*45c0*/  IADD3.X R23, R23, UR11, RZ, P4, !PT ;  /* 0x0000000b17177c10 */ /* 0x000fe4000a7fe4ff */
[----:B------:R-:W-:Y:S02]  /*45d0*/  SHF.R.S32.HI R137, RZ, 0x1f, R47 ;  /* 0x0000001fff897819 */ /* 0x000fe4000001142f */
[----:B------:R-:W-:Y:S02]  /*45e0*/  IADD3 R124, P0, R47, UR10, RZ ;  /* 0x0000000a2f7c7c10 */ /* 0x000fe4000ff1e0ff */
[----:B------:R-:W-:-:S02]  /*45f0*/  SHF.R.S32.HI R125, RZ, 0x1f, R46 ;  /* 0x0000001fff7d7819 */ /* 0x000fc4000001142e */
[----:B------:R-:W-:Y:S02]  /*4600*/  IADD3 R24, P4, R46, UR10, RZ ;  /* 0x0000000a2e187c10 */ /* 0x000fe4000ff9e0ff */
[----:B------:R-:W-:Y:S02]  /*4610*/  SHF.R.S32.HI R176, RZ, 0x1f, R177 ;  /* 0x0000001fffb07819 */ /* 0x000fe400000114b1 */
[----:B------:R-:W-:Y:S02]  /*4620*/  IADD3.X R144, R144, UR11, RZ, P1, !PT ;  /* 0x0000000b90907c10 */ /* 0x000fe40008ffe4ff */
[----:B------:R-:W-:Y:S02]  /*4630*/  IADD3.X R137, R137, UR11, RZ, P0, !PT ;  /* 0x0000000b89897c10 */ /* 0x000fe400087fe4ff */
[----:B------:R-:W-:Y:S02]  /*4640*/  IADD3 R177, P1, R177, UR10, RZ ;  /* 0x0000000ab1b17c10 */ /* 0x000fe4000ff3e0ff */
[----:B------:R-:W-:-:S02]  /*4650*/  IADD3.X R125, R125, UR11, RZ, P4, !PT ;  /* 0x0000000b7d7d7c10 */ /* 0x000fc4000a7fe4ff */
[----:B------:R-:W-:Y:S02]  /*4660*/  SHF.R.S32.HI R145, RZ, 0x1f, R61 ;  /* 0x0000001fff917819 */ /* 0x000fe4000001143d */
[----:B------:R-:W-:Y:S02]  /*4670*/  IADD3 R138, P0, R61, UR10, RZ ;  /* 0x0000000a3d8a7c10 */ /* 0x000fe4000ff1e0ff */
[----:B------:R-:W-:Y:S02]  /*4680*/  CS2R R60, SRZ ;  /* 0x00000000003c7805 */ /* 0x000fe4000001ff00 */
[----:B------:R-:W-:Y:S02]  /*4690*/  IADD3.X R25, R25, UR11, RZ, P6, !PT ;  /* 0x0000000b19197c10 */ /* 0x000fe4000b7fe4ff */
[----:B------:R-:W-:Y:S02]  /*46a0*/  SHF.R.S32.HI R139, RZ, 0x1f, R49 ;  /* 0x0000001fff8b7819 */ /* 0x000fe40000011431 */
[----:B------:R-:W-:-:S02]  /*46b0*/  IADD3 R126, P4, R49, UR10, RZ ;  /* 0x0000000a317e7c10 */ /* 0x000fc4000ff9e0ff */
[----:B------:R-:W-:Y:S02]  /*46c0*/  SHF.R.S32.HI R127, RZ, 0x1f, R48 ;  /* 0x0000001fff7f7819 */ /* 0x000fe40000011430 */
[----:B------:R-:W-:Y:S02]  /*46d0*/  IADD3 R26, P6, R48, UR10, RZ ;  /* 0x0000000a301a7c10 */ /* 0x000fe4000ffde0ff */
[----:B------:R-:W-:Y:S02]  /*46e0*/  CS2R R48, SRZ ;  /* 0x0000000000307805 */ /* 0x000fe4000001ff00 */
[----:B------:R-:W-:Y:S02]  /*46f0*/  SHF.R.S32.HI R195, RZ, 0x1f, R199 ;  /* 0x0000001fffc37819 */ /* 0x000fe400000114c7 */
[----:B------:R-:W-:Y:S02]  /*4700*/  IADD3.X R176, R176, UR11, RZ, P1, !PT ;  /* 0x0000000bb0b07c10 */ /* 0x000fe40008ffe4ff */
[----:B------:R-:W-:-:S02]  /*4710*/  SHF.R.S32.HI R179, RZ, 0x1f, R180 ;  /* 0x0000001fffb37819 */ /* 0x000fc400000114b4 */
[----:B------:R-:W-:Y:S02]  /*4720*/  IADD3.X R145, R145, UR11, RZ, P0, !PT ;  /* 0x0000000b91917c10 */ /* 0x000fe400087fe4ff */
[----:B------:R-:W-:Y:S02]  /*4730*/  IADD3 R199, P1, R199, UR10, RZ ;  /* 0x0000000ac7c77c10 */ /* 0x000fe4000ff3e0ff */
[----:B------:R-:W-:Y:S02]  /*4740*/  IADD3.X R139, R139, UR11, RZ, P4, !PT ;  /* 0x0000000b8b8b7c10 */ /* 0x000fe4000a7fe4ff */
[----:B------:R-:W-:Y:S02]  /*4750*/  IADD3 R180, P0, R180, UR10, RZ ;  /* 0x0000000ab4b47c10 */ /* 0x000fe4000ff1e0ff */
[----:B------:R-:W-:Y:S02]  /*4760*/  IADD3.X R127, R127, UR11, RZ, P6, !PT ;  /* 0x0000000b7f7f7c10 */ /* 0x000fe4000b7fe4ff */
[----:B------:R-:W-:-:S02]  /*4770*/  SHF.R.S32.HI R166, RZ, 0x1f, R63 ;  /* 0x0000001fffa67819 */ /* 0x000fc4000001143f */
[----:B------:R-:W-:Y:S02]  /*4780*/  IADD3 R167, P4, R63, UR10, RZ ;  /* 0x0000000a3fa77c10 */ /* 0x000fe4000ff9e0ff */
[----:B------:R-:W-:Y:S02]  /*4790*/  CS2R R62, SRZ ;  /* 0x00000000003e7805 */ /* 0x000fe4000001ff00 */
[----:B------:R-:W-:Y:S02]  /*47a0*/  SHF.R.S32.HI R129, RZ, 0x1f, R108 ;  /* 0x0000001fff817819 */ /* 0x000fe4000001146c */
[----:B------:R-:W-:Y:S02]  /*47b0*/  IADD3.X R27, R27, UR11, RZ, P5, !PT ;  /* 0x0000000b1b1b7c10 */ /* 0x000fe4000affe4ff */
[----:B------:R-:W-:Y:S02]  /*47c0*/  SHF.R.S32.HI R140, RZ, 0x1f, R51 ;  /* 0x0000001fff8c7819 */ /* 0x000fe40000011433 */
[----:B------:R-:W-:-:S02]  /*47d0*/  IADD3 R128, P6, R51, UR10, RZ ;  /* 0x0000000a33807c10 */ /* 0x000fc4000ffde0ff */
[----:B------:R-:W-:Y:S02]  /*47e0*/  CS2R R50, SRZ ;  /* 0x0000000000327805 */ /* 0x000fe4000001ff00 */
[----:B------:R-:W-:Y:S02]  /*47f0*/  IADD3 R108, P5, R108, UR10, RZ ;  /* 0x0000000a6c6c7c10 */ /* 0x000fe4000ffbe0ff */
[----:B------:R-:W-:Y:S02]  /*4800*/  IADD3.X R195, R195, UR11, RZ, P1, !PT ;  /* 0x0000000bc3c37c10 */ /* 0x000fe40008ffe4ff */
[----:B------:R-:W-:Y:S02]  /*4810*/  SHF.R.S32.HI R200, RZ, 0x1f, R201 ;  /* 0x0000001fffc87819 */ /* 0x000fe400000114c9 */
[----:B------:R-:W-:Y:S02]  /*4820*/  IADD3.X R179, R179, UR11, RZ, P0, !PT ;  /* 0x0000000bb3b37c10 */ /* 0x000fe400087fe4ff */
[----:B------:R-:W-:-:S02]  /*4830*/  IADD3 R46, P1, R45, UR10, RZ ;  /* 0x0000000a2d2e7c10 */ /* 0x000fc4000ff3e0ff */
[----:B------:R-:W-:Y:S02]  /*4840*/  SHF.R.S32.HI R181, RZ, 0x1f, R182 ;  /* 0x0000001fffb57819 */ /* 0x000fe400000114b6 */
[----:B------:R-:W-:Y:S01]  /*4850*/  IADD3.X R166, R166, UR11, RZ, P4, !PT ;  /* 0x0000000ba6a67c10 */ /* 0x000fe2000a7fe4ff */
[----:B------:R0:W-:Y:S01]  /*4860*/  STL [R1], R46 ;  /* 0x0000002e01007387 */ /* 0x0001e20000100800 */
[----:B------:R-:W-:Y:S02]  /*4870*/  IADD3 R201, P0, R201, UR10, RZ ;  /* 0x0000000ac9c97c10 */ /* 0x000fe4000ff1e0ff */
[----:B------:R-:W-:Y:S02]  /*4880*/  IADD3.X R140, R140, UR11, RZ, P6, !PT ;  /* 0x0000000b8c8c7c10 */ /* 0x000fe4000b7fe4ff */
[----:B------:R-:W-:Y:S02]  /*4890*/  IADD3 R182, P4, R182, UR10, RZ ;  /* 0x0000000ab6b67c10 */ /* 0x000fe4000ff9e0ff */
[----:B------:R-:W-:-:S02]  /*48a0*/  IADD3.X R129, R129, UR11, RZ, P5, !PT ;  /* 0x0000000b81817c10 */ /* 0x000fc4000affe4ff */
[----:B------:R-:W-:Y:S02]  /*48b0*/  SHF.R.S32.HI R168, RZ, 0x1f, R65 ;  /* 0x0000001fffa87819 */ /* 0x000fe40000011441 */
[----:B------:R-:W-:Y:S02]  /*48c0*/  IADD3 R169, P6, R65, UR10, RZ ;  /* 0x0000000a41a97c10 */ /* 0x000fe4000ffde0ff */
[----:B------:R-:W-:Y:S02]  /*48d0*/  CS2R R64, SRZ ;  /* 0x0000000000407805 */ /* 0x000fe4000001ff00 */
[----:B------:R-:W-:Y:S02]  /*48e0*/  SHF.R.S32.HI R131, RZ, 0x1f, R110 ;  /* 0x0000001fff837819 */ /* 0x000fe4000001146e */
[----:B------:R-:W-:Y:S02]  /*48f0*/  IADD3.X R109, R109, UR11, RZ, P3, !PT ;  /* 0x0000000b6d6d7c10 */ /* 0x000fe40009ffe4ff */
[----:B------:R-:W-:-:S02]  /*4900*/  SHF.R.S32.HI R141, RZ, 0x1f, R53 ;  /* 0x0000001fff8d7819 */ /* 0x000fc40000011435 */
[----:B------:R-:W-:Y:S02]  /*4910*/  IADD3 R130, P5, R53, UR10, RZ ;  /* 0x0000000a35827c10 */ /* 0x000fe4000ffbe0ff */
[----:B------:R-:W-:Y:S02]  /*4920*/  CS2R R52, SRZ ;  /* 0x0000000000347805 */ /* 0x000fe4000001ff00 */
[----:B------:R-:W-:Y:S02]  /*4930*/  IADD3 R110, P3, R110, UR10, RZ ;  /* 0x0000000a6e6e7c10 */ /* 0x000fe4000ff7e0ff */
[----:B------:R-:W-:Y:S02]  /*4940*/  IADD3.X R200, R200, UR11, RZ, P0, !PT ;  /* 0x0000000bc8c87c10 */ /* 0x000fe400087fe4ff */
[----:B------:R-:W-:Y:S02]  /*4950*/  SHF.R.S32.HI R205, RZ, 0x1f, R223 ;  /* 0x0000001fffcd7819 */ /* 0x000fe400000114df */
[----:B------:R-:W-:-:S02]  /*4960*/  IADD3.X R181, R181, UR11, RZ, P4, !PT ;  /* 0x0000000bb5b57c10 */ /* 0x000fc4000a7fe4ff */
[----:B0-----:R-:W-:Y:S02]  /*4970*/  IADD3 R46, P0, R44, UR10, RZ ;  /* 0x0000000a2c2e7c10 */ /* 0x001fe4000ff1e0ff */
[----:B------:R-:W-:Y:S02]  /*4980*/  SHF.R.S32.HI R183, RZ, 0x1f, R184 ;  /* 0x0000001fffb77819 */ /* 0x000fe400000114b8 */
[----:B------:R-:W-:Y:S01]  /*4990*/  IADD3.X R168, R168, UR11, RZ, P6, !PT ;  /* 0x0000000ba8a87c10 */ /* 0x000fe2000b7fe4ff */
[----:B------:R0:W-:Y:S01]  /*49a0*/  STL [R1+0x8], R46 ;  /* 0x0000082e01007387 */ /* 0x0001e20000100800 */
[----:B------:R-:W-:Y:S02]  /*49b0*/  IADD3 R223, P4, R223, UR10, RZ ;  /* 0x0000000adfdf7c10 */ /* 0x000fe4000ff9e0ff */
[----:B------:R-:W-:Y:S02]  /*49c0*/  IADD3.X R141, R141, UR11, RZ, P5, !PT ;  /* 0x0000000b8d8d7c10 */ /* 0x000fe4000affe4ff */
[----:B------:R-:W-:-:S02]  /*49d0*/  IADD3 R184, P6, R184, UR10, RZ ;  /* 0x0000000ab8b87c10 */ /* 0x000fc4000ffde0ff */
[----:B------:R-:W-:Y:S02]  /*49e0*/  IADD3.X R131, R131, UR11, RZ, P3, !PT ;  /* 0x0000000b83837c10 */ /* 0x000fe40009ffe4ff */
[----:B------:R-:W-:Y:S02]  /*49f0*/  SHF.R.S32.HI R170, RZ, 0x1f, R67 ;  /* 0x0000001fffaa7819 */ /* 0x000fe40000011443 */
[----:B------:R-:W-:Y:S02]  /*4a00*/  IADD3 R171, P5, R67, UR10, RZ ;  /* 0x0000000a43ab7c10 */ /* 0x000fe4000ffbe0ff */
[----:B------:R-:W-:Y:S02]  /*4a10*/  CS2R R66, SRZ ;  /* 0x0000000000427805 */ /* 0x000fe4000001ff00 */
[----:B------:R-:W-:Y:S02]  /*4a20*/  SHF.R.S32.HI R133, RZ, 0x1f, R116 ;  /* 0x0000001fff857819 */ /* 0x000fe40000011474 */
[----:B------:R-:W-:-:S02]  /*4a30*/  IADD3.X R111, R111, UR11, RZ, P2, !PT ;  /* 0x0000000b6f6f7c10 */ /* 0x000fc400097fe4ff */
[----:B------:R-:W-:Y:S02]  /*4a40*/  SHF.R.S32.HI R142, RZ, 0x1f, R55 ;  /* 0x0000001fff8e7819 */ /* 0x000fe40000011437 */
[----:B------:R-:W-:Y:S02]  /*4a50*/  IADD3 R132, P3, R55, UR10, RZ ;  /* 0x0000000a37847c10 */ /* 0x000fe4000ff7e0ff */
[----:B------:R-:W-:Y:S02]  /*4a60*/  CS2R R54, SRZ ;  /* 0x0000000000367805 */ /* 0x000fe4000001ff00 */
[----:B------:R-:W-:Y:S02]  /*4a70*/  IADD3 R116, P2, R116, UR10, RZ ;  /* 0x0000000a74747c10 */ /* 0x000fe4000ff5e0ff */
[----:B------:R-:W-:Y:S02]  /*4a80*/  IADD3.X R205, R205, UR11, RZ, P4, !PT ;  /* 0x0000000bcdcd7c10 */ /* 0x000fe4000a7fe4ff */
[----:B------:R-:W-:-:S02]  /*4a90*/  SHF.R.S32.HI R227, RZ, 0x1f, R241 ;  /* 0x0000001fffe37819 */ /* 0x000fc400000114f1 */
[----:B------:R-:W-:Y:S02]  /*4aa0*/  IADD3.X R183, R183, UR11, RZ, P6, !PT ;  /* 0x0000000bb7b77c10 */ /* 0x000fe4000b7fe4ff */
[----:B0-----:R-:W-:Y:S02]  /*4ab0*/  IADD3 R46, P4, R43, UR10, RZ ;  /* 0x0000000a2b2e7c10 */ /* 0x001fe4000ff9e0ff */
[----:B------:R-:W-:Y:S02]  /*4ac0*/  SHF.R.S32.HI R185, RZ, 0x1f, R187 ;  /* 0x0000001fffb97819 */ /* 0x000fe400000114bb */
[----:B------:R-:W-:Y:S01]  /*4ad0*/  IADD3.X R170, R170, UR11, RZ, P5, !PT ;  /* 0x0000000baaaa7c10 */ /* 0x000fe2000affe4ff */
[----:B------:R0:W-:Y:S01]  /*4ae0*/  STL [R1+0x10], R46 ;  /* 0x0000102e01007387 */ /* 0x0001e20000100800 */
[----:B------:R-:W-:Y:S02]  /*4af0*/  IADD3 R241, P6, R241, UR10, RZ ;  /* 0x0000000af1f17c10 */ /* 0x000fe4000ffde0ff */
[----:B------:R-:W-:-:S02]  /*4b00*/  SHF.R.S32.HI R172, RZ, 0x1f, R173 ;  /* 0x0000001fffac7819 */ /* 0x000fc400000114ad */
[----:B------:R-:W-:Y:S02]  /*4b10*/  IADD3.X R142, R142, UR11, RZ, P3, !PT ;  /* 0x0000000b8e8e7c10 */ /* 0x000fe40009ffe4ff */
[----:B------:R-:W-:Y:S02]  /*4b20*/  IADD3 R187, P5, R187, UR10, RZ ;  /* 0x0000000abbbb7c10 */ /* 0x000fe4000ffbe0ff */
[----:B------:R-:W-:Y:S02]  /*4b30*/  IADD3.X R133, R133, UR11, RZ, P2, !PT ;  /* 0x0000000b85857c10 */ /* 0x000fe400097fe4ff */
[----:B------:R-:W-:Y:S02]  /*4b40*/  IADD3 R173, P3, R173, UR10, RZ ;  /* 0x0000000aadad7c10 */ /* 0x000fe4000ff7e0ff */
[----:B------:R-:W-:Y:S02]  /*4b50*/  SHF.R.S32.HI R143, RZ, 0x1f, R57 ;  /* 0x0000001fff8f7819 */ /* 0x000fe40000011439 */
[----:B------:R-:W-:-:S02]  /*4b60*/  IADD3 R134, P2, R57, UR10, RZ ;  /* 0x0000000a39867c10 */ /* 0x000fc4000ff5e0ff */
[----:B------:R-:W-:Y:S02]  /*4b70*/  CS2R R56, SRZ ;  /* 0x0000000000387805 */ /* 0x000fe4000001ff00 */
[----:B------:R-:W-:Y:S02]  /*4b80*/  IADD3.X R227, R227, UR11, RZ, P6, !PT ;  /* 0x0000000be3e37c10 */ /* 0x000fe4000b7fe4ff */
[----:B------:R-:W-:Y:S02]  /*4b90*/  SHF.R.S32.HI R243, RZ, 0x1f, R247 ;  /* 0x0000001ffff37819 */ /* 0x000fe400000114f7 */
[----:B------:R-:W-:Y:S02]  /*4ba0*/  IADD3.X R185, R185, UR11, RZ, P5, !PT ;  /* 0x0000000bb9b97c10 */ /* 0x000fe4000affe4ff */
[----:B0-----:R-:W-:Y:S02]  /*4bb0*/  IADD3 R46, P6, R42, UR10, RZ ;  /* 0x0000000a2a2e7c10 */ /* 0x001fe4000ffde0ff */
[----:B------:R-:W-:-:S02]  /*4bc0*/  SHF.R.S32.HI R188, RZ, 0x1f, R189 ;  /* 0x0000001fffbc7819 */ /* 0x000fc400000114bd */
[----:B------:R-:W-:Y:S01]  /*4bd0*/  IADD3.X R172, R172, UR11, RZ, P3, !PT ;  /* 0x0000000bacac7c10 */ /* 0x000fe20009ffe4ff */
[----:B------:R0:W-:Y:S01]  /*4be0*/  STL [R1+0x18], R46 ;  /* 0x0000182e01007387 */ /* 0x0001e20000100800 */
[----:B------:R-:W-:Y:S02]  /*4bf0*/  IADD3 R247, P5, R247, UR10, RZ ;  /* 0x0000000af7f77c10 */ /* 0x000fe4000ffbe0ff */
[----:B------:R-:W-:Y:S02]  /*4c00*/  SHF.R.S32.HI R174, RZ, 0x1f, R175 ;  /* 0x0000001fffae7819 */ /* 0x000fe400000114af */
[----:B------:R-:W-:Y:S02]  /*4c10*/  IADD3.X R143, R143, UR11, RZ, P2, !PT ;  /* 0x0000000b8f8f7c10 */ /* 0x000fe400097fe4ff */
[----:B------:R-:W-:Y:S02]  /*4c20*/  IADD3 R189, P3, R189, UR10, RZ ;  /* 0x0000000abdbd7c10 */ /* 0x000fe4000ff7e0ff */
[----:B------:R-:W-:-:S02]  /*4c30*/  IADD3 R175, P2, R175, UR10, RZ ;  /* 0x0000000aafaf7c10 */ /* 0x000fc4000ff5e0ff */
[----:B------:R-:W-:Y:S02]  /*4c40*/  IADD3.X R243, R243, UR11, RZ, P5, !PT ;  /* 0x0000000bf3f37c10 */ /* 0x000fe4000affe4ff */
[----:B------:R-:W-:Y:S02]  /*4c50*/  SHF.R.S32.HI R248, RZ, 0x1f, R249 ;  /* 0x0000001ffff87819 */ /* 0x000fe400000114f9 */
[----:B------:R-:W-:Y:S02]  /*4c60*/  IADD3.X R188, R188, UR11, RZ, P3, !PT ;  /* 0x0000000bbcbc7c10 */ /* 0x000fe40009ffe4ff */
[----:B0-----:R-:W-:Y:S02]  /*4c70*/  IADD3 R46, P5, R41, UR10, RZ ;  /* 0x0000000a292e7c10 */ /* 0x001fe4000ffbe0ff */
[----:B------:R-:W-:Y:S02]  /*4c80*/  SHF.R.S32.HI R193, RZ, 0x1f, R194 ;  /* 0x0000001fffc17819 */ /* 0x000fe400000114c2 */
[----:B------:R-:W-:Y:S01]  /*4c90*/  IADD3.X R174, R174, UR11, RZ, P2, !PT ;  /* 0x0000000baeae7c10 */ /* 0x000fe200097fe4ff */
[----:B------:R0:W-:Y:S01]  /*4ca0*/  STL [R1+0x20], R46 ;  /* 0x0000202e01007387 */ /* 0x0001e20000100800 */
[----:B------:R-:W-:-:S02]  /*4cb0*/  IADD3 R249, P3, R249, UR10, RZ ;  /* 0x0000000af9f97c10 */ /* 0x000fc4000ff7e0ff */
[----:B------:R-:W-:Y:S02]  /*4cc0*/  IADD3 R194, P2, R194, UR10, RZ ;  /* 0x0000000ac2c27c10 */ /* 0x000fe4000ff5e0ff */
[----:B------:R-:W-:Y:S02]  /*4cd0*/  IADD3.X R248, R248, UR11, RZ, P3, !PT ;  /* 0x0000000bf8f87c10 */ /* 0x000fe40009ffe4ff */
[----:B------:R-:W-:Y:S02]  /*4ce0*/  SHF.R.S32.HI R250, RZ, 0x1f, R251 ;  /* 0x0000001ffffa7819 */ /* 0x000fe400000114fb */
[----:B------:R-:W-:Y:S02]  /*4cf0*/  IADD3.X R193, R193, UR11, RZ, P2, !PT ;  /* 0x0000000bc1c17c10 */ /* 0x000fe400097fe4ff */
[----:B0-----:R-:W-:Y:S02]  /*4d00*/  IADD3 R46, P3, R40, UR10, RZ ;  /* 0x0000000a282e7c10 */ /* 0x001fe4000ff7e0ff */
[----:B------:R-:W-:-:S02]  /*4d10*/  IADD3 R251, P2, R251, UR10, RZ ;  /* 0x0000000afbfb7c10 */ /* 0x000fc4000ff5e0ff */
[----:B------:R-:W-:Y:S01]  /*4d20*/  SHF.R.S32.HI R252, RZ, 0x1f, R45 ;  /* 0x0000001ffffc7819 */ /* 0x000fe2000001142d */
[----:B------:R0:W-:Y:S01]  /*4d30*/  STL [R1+0x28], R46 ;  /* 0x0000282e01007387 */ /* 0x0001e20000100800 */
[----:B------:R-:W-:Y:S02]  /*4d40*/  IADD3.X R250, R250, UR11, RZ, P2, !PT ;  /* 0x0000000bfafa7c10 */ /* 0x000fe400097fe4ff */
[----:B------:R-:W-:Y:S02]  /*4d50*/  SHF.R.S32.HI R45, RZ, 0x1f, R44 ;  /* 0x0000001fff2d7819 */ /* 0x000fe4000001142c */
[----:B------:R-:W-:Y:S02]  /*4d60*/  SHF.R.S32.HI R44, RZ, 0x1f, R43 ;  /* 0x0000001fff2c7819 */ /* 0x000fe4000001142b */
[----:B------:R-:W-:Y:S02]  /*4d70*/  IADD3.X R252, R252, UR11, RZ, P1, !PT ;  /* 0x0000000bfcfc7c10 */ /* 0x000fe40008ffe4ff */
[----:B------:R-:W-:-:S02]  /*4d80*/  IADD3 R47, P1, R38, UR10, RZ ;  /* 0x0000000a262f7c10 */ /* 0x000fc4000ff3e0ff */
[----:B0-----:R-:W-:Y:S02]  /*4d90*/  IADD3 R46, P2, R39, UR10, RZ ;  /* 0x0000000a272e7c10 */ /* 0x001fe4000ff5e0ff */
[----:B------:R-:W-:Y:S02]  /*4da0*/  IADD3.X R44, R44, UR11, RZ, P4, !PT ;  /* 0x0000000b2c2c7c10 */ /* 0x000fe4000a7fe4ff */
[----:B------:R-:W-:Y:S01]  /*4db0*/  SHF.R.S32.HI R43, RZ, 0x1f, R42 ;  /* 0x0000001fff2b7819 */ /* 0x000fe2000001142a */
[----:B------:R0:W-:Y:S01]  /*4dc0*/  STL [R1+0x30], R46 ;  /* 0x0000302e01007387 */ /* 0x0001e20000100800 */
[----:B------:R-:W-:Y:S02]  /*4dd0*/  SHF.R.S32.HI R42, RZ, 0x1f, R41 ;  /* 0x0000001fff2a7819 */ /* 0x000fe40000011429 */
[----:B------:R-:W-:Y:S01]  /*4de0*/  SHF.R.S32.HI R41, RZ, 0x1f, R40 ;  /* 0x0000001fff297819 */ /* 0x000fe20000011428 */
[----:B------:R-:W-:Y:S01]  /*4df0*/  STL [R1+0x38], R47 ;  /* 0x0000382f01007387 */ /* 0x000fe20000100800 */
[----:B------:R-:W-:-:S02]  /*4e00*/  IADD3.X R42, R42, UR11, RZ, P5, !PT ;  /* 0x0000000b2a2a7c10 */ /* 0x000fc4000affe4ff */
[----:B------:R-:W-:Y:S02]  /*4e10*/  SHF.R.S32.HI R40, RZ, 0x1f, R39 ;  /* 0x0000001fff287819 */ /* 0x000fe40000011427 */
[----:B------:R-:W-:Y:S02]  /*4e20*/  SHF.R.S32.HI R39, RZ, 0x1f, R38 ;  /* 0x0000001fff277819 */ /* 0x000fe40000011426 */
[----:B0-----:R-:W-:Y:S02]  /*4e30*/  IADD3.X R46, R45, UR11, RZ, P0, !PT ;  /* 0x0000000b2d2e7c10 */ /* 0x001fe400087fe4ff */
[----:B------:R-:W-:Y:S02]  /*4e40*/  IADD3 R45, P0, R37, UR10, RZ ;  /* 0x0000000a252d7c10 */ /* 0x000fe4000ff1e0ff */
[----:B------:R-:W-:Y:S01]  /*4e50*/  IADD3.X R40, R40, UR11, RZ, P2, !PT ;  /* 0x0000000b28287c10 */ /* 0x000fe200097fe4ff */
[----:B------:R-:W-:Y:S01]  /*4e60*/  STL [R1+0x4], R46 ;  /* 0x0000042e01007387 */ /* 0x000fe20000100800 */
[----:B------:R-:W-:-:S02]  /*4e70*/  SHF.R.S32.HI R38, RZ, 0x1f, R37 ;  /* 0x0000001fff267819 */ /* 0x000fc40000011425 */
[----:B------:R-:W-:Y:S01]  /*4e80*/  SHF.R.S32.HI R37, RZ, 0x1f, R36 ;  /* 0x0000001fff257819 */ /* 0x000fe20000011424 */
[----:B------:R0:W-:Y:S01]  /*4e90*/  STL [R1+0x40], R45 ;  /* 0x0000402d01007387 */ /* 0x0001e20000100800 */
[----:B------:R-:W-:-:S03]  /*4ea0*/  IADD3.X R38, R38, UR11, RZ, P0, !PT ;  /* 0x0000000b26267c10 */ /* 0x000fc600087fe4ff */
[----:B------:R1:W-:Y:S01]  /*4eb0*/  STL [R1+0xc], R44 ;  /* 0x00000c2c01007387 */ /* 0x0003e20000100800 */
[----:B0-----:R-:W-:Y:S02]  /*4ec0*/  IADD3 R45, P4, R36, UR10, RZ ;  /* 0x0000000a242d7c10 */ /* 0x001fe4000ff9e0ff */
[----:B------:R-:W-:Y:S02]  /*4ed0*/  SHF.R.S32.HI R36, RZ, 0x1f, R35 ;  /* 0x0000001fff247819 */ /* 0x000fe40000011423 */
[----:B-1----:R-:W-:Y:S01]  /*4ee0*/  IADD3.X R44, R43, UR11, RZ, P6, !PT ;  /* 0x0000000b2b2c7c10 */ /* 0x002fe2000b7fe4ff */
[----:B------:R-:W-:Y:S01]  /*4ef0*/  STL [R1+0x48], R45 ;  /* 0x0000482d01007387 */ /* 0x000fe20000100800 */
[----:B------:R-:W-:Y:S02]  /*4f00*/  IADD3 R43, P6, R35, UR10, RZ ;  /* 0x0000000a232b7c10 */ /* 0x000fe4000ffde0ff */
[----:B------:R-:W-:Y:S01]  /*4f10*/  SHF.R.S32.HI R35, RZ, 0x1f, R34 ;  /* 0x0000001fff237819 */ /* 0x000fe20000011422 */
[----:B------:R0:W-:Y:S04]  /*4f20*/  STL [R1+0x14], R44 ;  /* 0x0000142c01007387 */ /* 0x0001e80000100800 */
[----:B------:R1:W-:Y:S04]  /*4f30*/  STL [R1+0x50], R43 ;  /* 0x0000502b01007387 */ /* 0x0003e80000100800 */
[----:B------:R2:W-:Y:S01]  /*4f40*/  STL [R1+0x1c], R42 ;  /* 0x00001c2a01007387 */ /* 0x0005e20000100800 */
[----:B0-----:R-:W0:Y:S01]  /*4f50*/  LDC R44, c[0x0][0x238] ;  /* 0x00008e00ff2c7b82 */ /* 0x001e220000000800 */
[----:B-1----:R-:W-:-:S02]  /*4f60*/  IADD3 R43, P5, R34, UR10, RZ ;  /* 0x0000000a222b7c10 */ /* 0x002fc4000ffbe0ff */
[----:B------:R-:W-:Y:S02]  /*4f70*/  SHF.R.S32.HI R34, RZ, 0x1f, R33 ;  /* 0x0000001fff227819 */ /* 0x000fe40000011421 */
[----:B--2---:R-:W-:Y:S01]  /*4f80*/  IADD3.X R42, R41, UR11, RZ, P3, !PT ;  /* 0x0000000b292a7c10 */ /* 0x004fe20009ffe4ff */
[----:B------:R1:W-:Y:S01]  /*4f90*/  STL [R1+0x58], R43 ;  /* 0x0000582b01007387 */ /* 0x0003e20000100800 */
[----:B------:R-:W-:Y:S02]  /*4fa0*/  IADD3 R41, P3, R33, UR10, RZ ;  /* 0x0000000a21297c10 */ /* 0x000fe4000ff7e0ff */
[----:B------:R-:W-:Y:S01]  /*4fb0*/  SHF.R.S32.HI R33, RZ, 0x1f, R32 ;  /* 0x0000001fff217819 */ /* 0x000fe20000011420 */
[----:B------:R2:W-:Y:S01]  /*4fc0*/  STL [R1+0x24], R42 ;  /* 0x0000242a01007387 */ /* 0x0005e20000100800 */
[----:B------:R-:W-:Y:S02]  /*4fd0*/  IADD3.X R35, R35, UR11, RZ, P5, !PT ;  /* 0x0000000b23237c10 */ /* 0x000fe4000affe4ff */
[----:B------:R-:W-:Y:S01]  /*4fe0*/  IADD3.X R34, R34, UR11, RZ, P3, !PT ;  /* 0x0000000b22227c10 */ /* 0x000fe20009ffe4ff */
[----:B------:R3:W-:Y:S01]  /*4ff0*/  STL [R1+0x60], R41 ;  /* 0x0000602901007387 */ /* 0x0007e20000100800 */
[----:B-1----:R-:W-:-:S03]  /*5000*/  LOP3.LUT R43, R0, 0x2, RZ, 0xfc, !PT ;  /* 0x00000002002b7812 */ /* 0x002fc600078efcff */
[----:B------:R1:W-:Y:S01]  /*5010*/  STL [R1+0x2c], R40 ;  /* 0x00002c2801007387 */ /* 0x0003e20000100800 */
[----:B--2---:R-:W-:Y:S02]  /*5020*/  LOP3.LUT R42, R0, 0x4, RZ, 0xfc, !PT ;  /* 0x00000004002a7812 */ /* 0x004fe400078efcff */
[----:B---3--:R-:W-:Y:S02]  /*5030*/  IADD3 R41, P2, R32, UR10, RZ ;  /* 0x0000000a20297c10 */ /* 0x008fe4000ff5e0ff */
[----:B------:R-:W-:Y:S02]  /*5040*/  SHF.R.S32.HI R32, RZ, 0x1f, R31 ;  /* 0x0000001fff207819 */ /* 0x000fe4000001141f */
[----:B-1----:R-:W-:Y:S01]  /*5050*/  IADD3.X R40, R39, UR11, RZ, P1, !PT ;  /* 0x0000000b27287c10 */ /* 0x002fe20008ffe4ff */
[----:B------:R1:W-:Y:S01]  /*5060*/  STL [R1+0x68], R41 ;  /* 0x0000682901007387 */ /* 0x0003e20000100800 */
[----:B------:R-:W-:Y:S02]  /*5070*/  IADD3 R39, P1, R31, UR10, RZ ;  /* 0x0000000a1f277c10 */ /* 0x000fe4000ff3e0ff */
[----:B------:R-:W-:Y:S01]  /*5080*/  SHF.R.S32.HI R31, RZ, 0x1f, R30 ;  /* 0x0000001fff1f7819 */ /* 0x000fe2000001141e */
[----:B------:R2:W-:Y:S01]  /*5090*/  STL [R1+0x34], R40 ;  /* 0x0000342801007387 */ /* 0x0005e20000100800 */
[----:B------:R-:W-:-:S03]  /*50a0*/  IADD3.X R32, R32, UR11, RZ, P1, !PT ;  /* 0x0000000b20207c10 */ /* 0x000fc60008ffe4ff */
        /* <DEDUP_REMOVED lines=9> */
[----:B------:R-:W-:Y:S01]  /*5140*/  IADD3.X R29, R36, UR11, RZ, P6, !PT ;  /* 0x0000000b241d7c10 */ /* 0x000fe2000b7fe4ff */
[----:B------:R2:W-:Y:S01]  /*5150*/  STL [R1+0x44], R38 ;  /* 0x0000442601007387 */ /* 0x0005e20000100800 */
[----:B------:R-:W-:-:S02]  /*5160*/  IADD3.X R31, R31, UR11, RZ, P0, !PT ;  /* 0x0000000b1f1f7c10 */ /* 0x000fc400087fe4ff */
[C---:B------:R-:W-:Y:S01]  /*5170*/  LOP3.LUT R36, R0.reuse, 0x18, RZ, 0xfc, !PT ;  /* 0x0000001800247812 */ /* 0x040fe200078efcff */
[----:B------:R3:W-:Y:S01]  /*5180*/  STL [R1+0x80], R37 ;  /* 0x0000802501007387 */ /* 0x0007e20000100800 */
[C---:B------:R-:W-:Y:S02]  /*5190*/  IADD3 R162, P6, R163.reuse, UR8, RZ ;  /* 0x00000008a3a27c10 */ /* 0x040fe4000ffde0ff */
[C---:B-1----:R-:W-:Y:S01]  /*51a0*/  LOP3.LUT R39, R0.reuse, 0x1e, RZ, 0xfc, !PT ;  /* 0x0000001e00277812 */ /* 0x042fe200078efcff */
[----:B------:R1:W-:Y:S01]  /*51b0*/  STL [R1+0x4c], R29 ;  /* 0x00004c1d01007387 */ /* 0x0003e20000100800 */
[----:B------:R-:W-:Y:S02]  /*51c0*/  LEA.HI.X.SX32 R163, R163, UR9, 0x1, P6 ;  /* 0x00000009a3a37c11 */ /* 0x000fe4000b0f0eff */
[C---:B--2---:R-:W-:Y:S01]  /*51d0*/  LOP3.LUT R38, R0.reuse, 0x1c, RZ, 0xfc, !PT ;  /* 0x0000001c00267812 */ /* 0x044fe200078efcff */
[----:B------:R2:W-:Y:S01]  /*51e0*/  STL [R1+0x54], R35 ;  /* 0x0000542301007387 */ /* 0x0005e20000100800 */
[----:B0-----:R-:W-:Y:S01]  /*51f0*/  IMAD R46, R39, R44, RZ ;  /* 0x0000002c272e7224 */ /* 0x001fe200078e02ff */
[----:B---3--:R-:W-:-:S02]  /*5200*/  LOP3.LUT R37, R0, 0x1a, RZ, 0xfc, !PT ;  /* 0x0000001a00257812 */ /* 0x008fc400078efcff */
[----:B------:R0:W-:Y:S01]  /*5210*/  STL [R1+0x5c], R34 ;  /* 0x00005c2201007387 */ /* 0x0001e20000100800 */
[-C--:B------:R-:W-:Y:S01]  /*5220*/  IMAD R45, R38, R44.reuse, RZ ;  /* 0x0000002c262d7224 */ /* 0x080fe200078e02ff */
[----:B-1----:R-:W-:Y:S01]  /*5230*/  IADD3.X R29, R33, UR11, RZ, P2, !PT ;  /* 0x0000000b211d7c10 */ /* 0x002fe200097fe4ff */
[-C--:B------:R-:W-:Y:S01]  /*5240*/  IMAD R39, R37, R44.reuse, RZ ;  /* 0x0000002c25277224 */ /* 0x080fe200078e02ff */
[----:B------:R-:W-:Y:S01]  /*5250*/  LOP3.LUT R33, R0, 0x12, RZ, 0xfc, !PT ;  /* 0x0000001200217812 */ /* 0x000fe200078efcff */
[----:B------:R-:W-:Y:S01]  /*5260*/  IMAD R38, R36, R44, RZ ;  /* 0x0000002c24267224 */ /* 0x000fe200078e02ff */
[C---:B--2---:R-:W-:Y:S01]  /*5270*/  LOP3.LUT R35, R0.reuse, 0x16, RZ, 0xfc, !PT ;  /* 0x0000001600237812 */ /* 0x044fe200078efcff */
[----:B------:R1:W-:Y:S01]  /*5280*/  STL [R1+0x64], R29 ;  /* 0x0000641d01007387 */ /* 0x0003e20000100800 */
[----:B0-----:R-:W-:-:S03]  /*5290*/  LOP3.LUT R34, R0, 0x14, RZ, 0xfc, !PT ;  /* 0x0000001400227812 */ /* 0x001fc600078efcff */
[----:B------:R0:W-:Y:S01]  /*52a0*/  STL [R1+0x6c], R32 ;  /* 0x00006c2001007387 */ /* 0x0001e20000100800 */
[-C--:B------:R-:W-:Y:S02]  /*52b0*/  IMAD R37, R35, R44.reuse, RZ ;  /* 0x0000002c23257224 */ /* 0x080fe400078e02ff */
[-C--:B------:R-:W-:Y:S01]  /*52c0*/  IMAD R35, R33, R44.reuse, RZ ;  /* 0x0000002c21237224 */ /* 0x080fe200078e02ff */
[----:B------:R2:W-:Y:S01]  /*52d0*/  STL [R1+0x74], R31 ;  /* 0x0000741f01007387 */ /* 0x0005e20000100800 */
[----:B------:R-:W-:Y:S01]  /*52e0*/  IMAD R36, R34, R44, RZ ;  /* 0x0000002c22247224 */ /* 0x000fe200078e02ff */
[----:B-1----:R-:W-:Y:S02]  /*52f0*/  IADD3.X R29, R30, UR11, RZ, P4, !PT ;  /* 0x0000000b1e1d7c10 */ /* 0x002fe4000a7fe4ff */
[C---:B------:R-:W-:Y:S02]  /*5300*/  LOP3.LUT R30, R0.reuse, 0xc, RZ, 0xfc, !PT ;  /* 0x0000000c001e7812 */ /* 0x040fe400078efcff */
[C---:B0-----:R-:W-:Y:S01]  /*5310*/  LOP3.LUT R32, R0.reuse, 0x10, RZ, 0xfc, !PT ;  /* 0x0000001000207812 */ /* 0x041fe200078efcff */
[----:B------:R0:W-:Y:S01]  /*5320*/  STL [R1+0x7c], R29 ;  /* 0x00007c1d01007387 */ /* 0x0001e20000100800 */
[----:B--2---:R-:W-:-:S03]  /*5330*/  LOP3.LUT R31, R0, 0xe, RZ, 0xfc, !PT ;  /* 0x0000000e001f7812 */ /* 0x004fc600078efcff */
[----:B------:R1:W-:Y:S01]  /*5340*/  STL [R1+0xbc], R46 ;  /* 0x0000bc2e01007387 */ /* 0x0003e20000100800 */
[-C--:B------:R-:W-:Y:S02]  /*5350*/  IMAD R34, R32, R44.reuse, RZ ;  /* 0x0000002c20227224 */ /* 0x080fe400078e02ff */
[-C--:B------:R-:W-:Y:S01]  /*5360*/  IMAD R32, R30, R44.reuse, RZ ;  /* 0x0000002c1e207224 */ /* 0x080fe200078e02ff */
[----:B------:R-:W-:Y:S01]  /*5370*/  STL [R1+0xb8], R45 ;  /* 0x0000b82d01007387 */ /* 0x000fe20000100800 */
[-C--:B------:R-:W-:Y:S01]  /*5380*/  IMAD R33, R31, R44.reuse, RZ ;  /* 0x0000002c1f217224 */ /* 0x080fe200078e02ff */
[----:B0-----:R-:W-:Y:S01]  /*5390*/  LOP3.LUT R29, R0, 0xa, RZ, 0xfc, !PT ;  /* 0x0000000a001d7812 */ /* 0x001fe200078efcff */
[-C--:B------:R-:W-:Y:S01]  /*53a0*/  IMAD R30, R40, R44.reuse, RZ ;  /* 0x0000002c281e7224 */ /* 0x080fe200078e02ff */
[----:B------:R-:W-:Y:S01]  /*53b0*/  STL [R1+0xb4], R39 ;  /* 0x0000b42701007387 */ /* 0x000fe20000100800 */
[----:B-1----:R-:W-:Y:S02]  /*53c0*/  CS2R R46, SRZ ;  /* 0x00000000002e7805 */ /* 0x002fe4000001ff00 */
[-C--:B------:R-:W-:Y:S01]  /*53d0*/  IMAD R31, R29, R44.reuse, RZ ;  /* 0x0000002c1d1f7224 */ /* 0x080fe200078e02ff */
[----:B------:R-:W-:Y:S01]  /*53e0*/  STL [R1+0xb0], R38 ;  /* 0x0000b02601007387 */ /* 0x000fe20000100800 */
[----:B------:R-:W-:-:S03]  /*53f0*/  IMAD R29, R41, R44, RZ ;  /* 0x0000002c291d7224 */ /* 0x000fc600078e02ff */
[----:B------:R-:W-:Y:S04]  /*5400*/  STL [R1+0xac], R37 ;  /* 0x0000ac2501007387 */ /* 0x000fe80000100800 */
[----:B------:R-:W-:Y:S04]  /*5410*/  STL [R1+0xa8], R36 ;  /* 0x0000a82401007387 */ /* 0x000fe80000100800 */
[----:B------:R-:W-:Y:S04]  /*5420*/  STL [R1+0xa4], R35 ;  /* 0x0000a42301007387 */ /* 0x000fe80000100800 */
[----:B------:R-:W-:Y:S04]  /*5430*/  STL [R1+0xa0], R34 ;  /* 0x0000a02201007387 */ /* 0x000fe80000100800 */
[----:B------:R-:W-:Y:S04]  /*5440*/  STL [R1+0x9c], R33 ;  /* 0x00009c2101007387 */ /* 0x000fe80000100800 */
[----:B------:R-:W-:Y:S04]  /*5450*/  STL [R1+0x98], R32 ;  /* 0x0000982001007387 */ /* 0x000fe80000100800 */
[----:B------:R0:W-:Y:S04]  /*5460*/  STL [R1+0x94], R31 ;  /* 0x0000941f01007387 */ /* 0x0001e80000100800 */
[----:B------:R1:W-:Y:S04]  /*5470*/  STL [R1+0x90], R30 ;  /* 0x0000901e01007387 */ /* 0x0003e80000100800 */
[----:B------:R2:W-:Y:S01]  /*5480*/  STL [R1+0x8c], R29 ;  /* 0x00008c1d01007387 */ /* 0x0005e20000100800 */
[----:B0-----:R-:W-:-:S02]  /*5490*/  IMAD R31, R42, R44, RZ ;  /* 0x0000002c2a1f7224 */ /* 0x001fc400078e02ff */
[----:B-1----:R-:W-:-:S03]  /*54a0*/  IMAD R30, R0, R44, RZ ;  /* 0x0000002c001e7224 */ /* 0x002fc600078e02ff */
[----:B------:R0:W-:Y:S01]  /*54b0*/  STL [R1+0x88], R31 ;  /* 0x0000881f01007387 */ /* 0x0001e20000100800 */
[----:B------:R-:W-:Y:S01]  /*54c0*/  SHF.R.S32.HI R0, RZ, 0x5, R28 ;  /* 0x00000005ff007819 */ /* 0x000fe2000001141c */
[----:B--2---:R-:W-:Y:S01]  /*54d0*/  IMAD R29, R43, R44, RZ ;  /* 0x0000002c2b1d7224 */ /* 0x004fe200078e02ff */
[----:B------:R-:W-:-:S04]  /*54e0*/  CS2R R44, SRZ ;  /* 0x00000000002c7805 */ /* 0x000fc8000001ff00 */
[----:B------:R0:W-:Y:S03]  /*54f0*/  STL [R1+0x84], R29 ;  /* 0x0000841d01007387 */ /* 0x0001e60000100800 */
.L_x_1:
[----:B------:R-:W2:Y:S04]  /*5500*/  LDL R146, [R1+0x84] ;  /* 0x0000840001927983 */ /* 0x000ea80000100800 */
[----:B------:R-:W3:Y:S04]  /*5510*/  LDL R123, [R1+0x88] ;  /* 0x00008800017b7983 */ /* 0x000ee80000100800 */
[----:B------:R-:W4:Y:S04]  /*5520*/  LDL R112, [R1+0x8c] ;  /* 0x00008c0001707983 */ /* 0x000f280000100800 */
[----:B------:R-:W4:Y:S01]  /*5530*/  LDL R33, [R1+0x90] ;  /* 0x0000900001217983 */ /* 0x000f220000100800 */
[----:B------:R-:W1:Y:S01]  /*5540*/  S2R R178, SR_TID.X ;  /* 0x0000000000b27919 */ /* 0x000e620000002100 */
[----:B------:R-:W-:Y:S01]  /*5550*/  PRMT R34, RZ, 0x7610, R34 ;  /* 0x00007610ff227816 */ /* 0x000fe20000000022 */
[----:B------:R-:W4:Y:S01]  /*5560*/  LDC R147, c[0x0][0x238] ;  /* 0x00008e00ff937b82 */ /* 0x000f220000000800 */
[----:B------:R0:W-:Y:S04]  /*5570*/  STL [R1+0x218], R45 ;  /* 0x0002182d01007387 */ /* 0x0001e80000100800 */
[----:B------:R-:W-:Y:S04]  /*5580*/  STL [R1+0x214], R46 ;  /* 0x0002142e01007387 */ /* 0x000fe80000100800 */
[----:B------:R-:W-:Y:S04]  /*5590*/  STL [R1+0x210], R47 ;  /* 0x0002102f01007387 */ /* 0x000fe80000100800 */
[----:B------:R0:W-:Y:S04]  /*55a0*/  STL [R1+0x1ec], R0 ;  /* 0x0001ec0001007387 */ /* 0x0001e80000100800 */
[----:B-----5:R1:W-:Y:S04]  /*55b0*/  STL [R1+0x1c0], R2 ;  /* 0x0001c00201007387 */ /* 0x0203e80000100800 */
[----:B0-----:R-:W4:Y:S04]  /*55c0*/  LDL R45, [R1+0x94] ;  /* 0x00009400012d7983 */ /* 0x001f280000100800 */
[----:B------:R-:W4:Y:S04]  /*55d0*/  LDL R0, [R1+0xa0] ;  /* 0x0000a00001007983 */ /* 0x000f280000100800 */
[----:B-1----:R-:W4:Y:S01]  /*55e0*/  LDL R2, [R1+0x98] ;  /* 0x0000980001027983 */ /* 0x002f220000100800 */
[----:B------:R-:W-:-:S02]  /*55f0*/  SHF.R.U32.HI R32, RZ, 0x5, R178 ;  /* 0x00000005ff207819 */ /* 0x000fc400000116b2 */
[----:B------:R-:W-:Y:S01]  /*5600*/  PRMT R35, RZ, 0x7610, R35 ;  /* 0x00007610ff237816 */ /* 0x000fe20000000023 */
[----:B------:R-:W4:Y:S01]  /*5610*/  LDL R47, [R1+0xb0] ;  /* 0x0000b000012f7983 */ /* 0x000f220000100800 */
[----:B------:R-:W-:Y:S02]  /*5620*/  SGXT.U32 R32, R32, 0x1 ;  /* 0x000000012020781a */ /* 0x000fe40000000000 */
[----:B------:R-:W-:Y:S01]  /*5630*/  PRMT R36, RZ, 0x7610, R36 ;  /* 0x00007610ff247816 */ /* 0x000fe20000000024 */
[----:B------:R-:W4:Y:S01]  /*5640*/  LDL R46, [R1+0xb4] ;  /* 0x0000b400012e7983 */ /* 0x000f220000100800 */
[C---:B------:R-:W-:Y:S02]  /*5650*/  LOP3.LUT R29, R32.reuse, 0x2, RZ, 0xfc, !PT ;  /* 0x00000002201d7812 */ /* 0x040fe400078efcff */
[----:B------:R-:W-:Y:S02]  /*5660*/  LOP3.LUT R28, R32, 0x4, RZ, 0xfc, !PT ;  /* 0x00000004201c7812 */ /* 0x000fe400078efcff */
[----:B------:R-:W-:-:S02]  /*5670*/  ISETP.GE.AND P6, PT, R29, UR5, PT ;  /* 0x000000051d007c0c */ /* 0x000fc4000bfc6270 */
[C---:B------:R-:W-:Y:S02]  /*5680*/  LOP3.LUT R30, R32.reuse, 0x6, RZ, 0xfc, !PT ;  /* 0x00000006201e7812 */ /* 0x040fe400078efcff */
[----:B------:R-:W-:Y:S02]  /*5690*/  LOP3.LUT R29, R32, 0x8, RZ, 0xfc, !PT ;  /* 0x00000008201d7812 */ /* 0x000fe400078efcff */
[----:B------:R-:W-:Y:S02]  /*56a0*/  ISETP.GE.AND P5, PT, R28, UR5, PT ;  /* 0x000000051c007c0c */ /* 0x000fe4000bfa6270 */
[----:B------:R-:W-:Y:S02]  /*56b0*/  ISETP.GE.AND P3, PT, R30, UR5, PT ;  /* 0x000000051e007c0c */ /* 0x000fe4000bf66270 */
[----:B------:R-:W-:Y:S02]  /*56c0*/  ISETP.GE.AND P4, PT, R29, UR5, PT ;  /* 0x000000051d007c0c */ /* 0x000fe4000bf86270 */
[----:B------:R-:W-:-:S02]  /*56d0*/  LOP3.LUT R30, R32, 0xa, RZ, 0xfc, !PT ;  /* 0x0000000a201e7812 */ /* 0x000fc400078efcff */
[----:B------:R-:W-:-:S04]  /*56e0*/  LOP3.LUT R31, R32, 0xc, RZ, 0xfc, !PT ;  /* 0x0000000c201f7812 */ /* 0x000fc800078efcff */
[----:B------:R-:W-:Y:S02]  /*56f0*/  ISETP.GE.AND P1, PT, R31, UR5, PT ;  /* 0x000000051f007c0c */ /* 0x000fe4000bf26270 */
[----:B------:R-:W-:Y:S02]  /*5700*/  PRMT R37, RZ, 0x7610, R37 ;  /* 0x00007610ff257816 */ /* 0x000fe40000000025 */
[----:B------:R-:W-:Y:S02]  /*5710*/  PRMT R38, RZ, 0x7610, R38 ;  /* 0x00007610ff267816 */ /* 0x000fe40000000026 */
[----:B------:R-:W-:Y:S02]  /*5720*/  PRMT R40, RZ, 0x7610, R40 ;  /* 0x00007610ff287816 */ /* 0x000fe40000000028 */
[----:B--2---:R-:W-:-:S04]  /*5730*/  IADD3 R28, P0, R146, R162, RZ ;  /* 0x000000a2921c7210 */ /* 0x004fc80007f1e0ff */
[----:B------:R-:W-:Y:S02]  /*5740*/  LEA.HI.X.SX32 R29, R146, R163, 0x1, P0 ;  /* 0x000000a3921d7211 */ /* 0x000fe400000f0eff */
[----:B------:R-:W-:Y:S01]  /*5750*/  ISETP.GE.AND P0, PT, R30, UR5, PT ;  /* 0x000000051e007c0c */ /* 0x000fe2000bf06270 */
[----:B------:R-:W2:Y:S01]  /*5760*/  LDL R146, [R1+0xa4] ;  /* 0x0000a40001927983 */ /* 0x000ea20000100800 */
[----:B---3--:R-:W-:-:S03]  /*5770*/  IADD3 R30, P2, R123, R162, RZ ;  /* 0x000000a27b1e7210 */ /* 0x008fc60007f5e0ff */
[----:B------:R0:W3:Y:S01]  /*5780*/  @!P6 LDG.E.U8 R34, desc[UR6][R28.64] ;  /* 0x000000061c22e981 */ /* 0x0000e2000c1e1100 */
[----:B------:R-:W-:-:S03]  /*5790*/  LEA.HI.X.SX32 R31, R123, R163, 0x1, P2 ;  /* 0x000000a37b1f7211 */ /* 0x000fc600010f0eff */
[----:B------:R-:W3:Y:S04]  /*57a0*/  LDL R123, [R1+0xa8] ;  /* 0x0000a800017b7983 */ /* 0x000ee80000100800 */
[----:B------:R1:W3:Y:S01]  /*57b0*/  @!P5 LDG.E.U8 R35, desc[UR6][R30.64] ;  /* 0x000000061e23d981 */ /* 0x0002e2000c1e1100 */
[----:B0-----:R-:W-:Y:S02]  /*57c0*/  LOP3.LUT R29, R32, 0xe, RZ, 0xfc, !PT ;  /* 0x0000000e201d7812 */ /* 0x001fe400078efcff */
[C---:B----4-:R-:W-:Y:S02]  /*57d0*/  IADD3 R28, P6, R112.reuse, R162, RZ ;  /* 0x000000a2701c7210 */ /* 0x050fe40007fde0ff */
[----:B------:R-:W-:Y:S02]  /*57e0*/  ISETP.GE.AND P2, PT, R29, UR5, PT ;  /* 0x000000051d007c0c */ /* 0x000fe4000bf46270 */
[----:B------:R-:W-:-:S02]  /*57f0*/  LEA.HI.X.SX32 R29, R112, R163, 0x1, P6 ;  /* 0x000000a3701d7211 */ /* 0x000fc400030f0eff */
[----:B------:R-:W0:Y:S01]  /*5800*/  S2R R112, SR_TID.X ;  /* 0x0000000000707919 */ /* 0x000e220000002100 */
[C---:B-1----:R-:W-:Y:S02]  /*5810*/  IADD3 R30, P6, R33.reuse, R162, RZ ;  /* 0x000000a2211e7210 */ /* 0x042fe40007fde0ff */
[----:B------:R1:W4:Y:S01]  /*5820*/  @!P3 LDG.E.U8 R36, desc[UR6][R28.64] ;  /* 0x000000061c24b981 */ /* 0x000322000c1e1100 */
[----:B------:R-:W-:Y:S02]  /*5830*/  ISETP.GE.AND P5, PT, R32, UR5, PT ;  /* 0x0000000520007c0c */ /* 0x000fe4000bfa6270 */
[----:B------:R-:W-:-:S05]  /*5840*/  LEA.HI.X.SX32 R31, R33, R163, 0x1, P6 ;  /* 0x000000a3211f7211 */ /* 0x000fca00030f0eff */
[----:B------:R0:W4:Y:S01]  /*5850*/  @!P4 LDG.E.U8 R37, desc[UR6][R30.64] ;  /* 0x000000061e25c981 */ /* 0x000122000c1e1100 */
[----:B-1----:R-:W-:-:S04]  /*5860*/  LOP3.LUT R28, R32, 0x10, RZ, 0xfc, !PT ;  /* 0x00000010201c7812 */ /* 0x002fc800078efcff */
[----:B------:R-:W-:Y:S02]  /*5870*/  ISETP.GE.AND P3, PT, R28, UR5, PT ;  /* 0x000000051c007c0c */ /* 0x000fe4000bf66270 */
[----:B0-----:R-:W-:-:S04]  /*5880*/  SHF.R.U32.HI R112, RZ, 0x5, R112 ;  /* 0x00000005ff707819 */ /* 0x001fc80000011670 */
[----:B------:R-:W-:-:S05]  /*5890*/  SGXT.U32 R112, R112, 0x1 ;  /* 0x000000017070781a */ /* 0x000fca0000000000 */
[----:B------:R-:W-:-:S05]  /*58a0*/  IMAD R112, R112, R147, RZ ;  /* 0x0000009370707224 */ /* 0x000fca00078e02ff */
[----:B------:R-:W-:-:S04]  /*58b0*/  IADD3 R28, P6, R112, R162, RZ ;  /* 0x000000a2701c7210 */ /* 0x000fc80007fde0ff */
[-C--:B------:R-:W-:Y:S02]  /*58c0*/  LEA.HI.X.SX32 R29, R112, R163.reuse, 0x1, P6 ;  /* 0x000000a3701d7211 */ /* 0x080fe400030f0eff */
[C---:B------:R-:W-:Y:S01]  /*58d0*/  IADD3 R30, P6, R45.reuse, R162, RZ ;  /* 0x000000a22d1e7210 */ /* 0x040fe20007fde0ff */
[----:B------:R-:W4:Y:S03]  /*58e0*/  LDL R112, [R1+0xac] ;  /* 0x0000ac0001707983 */ /* 0x000f260000100800 */
[----:B------:R-:W-:Y:S01]  /*58f0*/  LEA.HI.X.SX32 R31, R45, R163, 0x1, P6 ;  /* 0x000000a32d1f7211 */ /* 0x000fe200030f0eff */
[----:B------:R0:W4:Y:S04]  /*5900*/  @!P5 LDG.E.U8 R38, desc[UR6][R28.64] ;  /* 0x000000061c26d981 */ /* 0x000128000c1e1100 */
[----:B------:R1:W4:Y:S04]  /*5910*/  @!P0 LDG.E.U8 R40, desc[UR6][R30.64] ;  /* 0x000000061e288981 */ /* 0x000328000c1e1100 */
[----:B------:R-:W4:Y:S01]  /*5920*/  LDL R45, [R1+0x9c] ;  /* 0x00009c00012d7983 */ /* 0x000f220000100800 */
[----:B0-----:R-:W-:-:S02]  /*5930*/  LOP3.LUT R29, R32, 0x16, RZ, 0xfc, !PT ;  /* 0x00000016201d7812 */ /* 0x001fc400078efcff */
[CC--:B------:R-:W-:Y:S02]  /*5940*/  IADD3 R28, P6, R2.reuse, R162.reuse, RZ ;  /* 0x000000a2021c7210 */ /* 0x0c0fe40007fde0ff */
[----:B------:R-:W-:Y:S02]  /*5950*/  ISETP.GE.AND P0, PT, R29, UR5, PT ;  /* 0x000000051d007c0c */ /* 0x000fe4000bf06270 */
[-C--:B------:R-:W-:Y:S02]  /*5960*/  LEA.HI.X.SX32 R29, R2, R163.reuse, 0x1, P6 ;  /* 0x000000a3021d7211 */ /* 0x080fe400030f0eff */
[C---:B-1----:R-:W-:Y:S01]  /*5970*/  IADD3 R30, P6, R0.reuse, R162, RZ ;  /* 0x000000a2001e7210 */ /* 0x042fe20007fde0ff */
[----:B------:R-:W4:Y:S03]  /*5980*/  LDL R2, [R1+0xb8] ;  /* 0x0000b80001027983 */ /* 0x000f260000100800 */
[----:B------:R-:W-:-:S02]  /*5990*/  LEA.HI.X.SX32 R31, R0, R163, 0x1, P6 ;  /* 0x000000a3001f7211 */ /* 0x000fc400030f0eff */
[----:B------:R-:W4:Y:S01]  /*59a0*/  LDL R0, [R1+0xbc] ;  /* 0x0000bc0001007983 */ /* 0x000f220000100800 */
[C---:B------:R-:W-:Y:S02]  /*59b0*/  LOP3.LUT R33, R32.reuse, 0x12, RZ, 0xfc, !PT ;  /* 0x0000001220217812 */ /* 0x040fe400078efcff */
[----:B------:R-:W-:Y:S02]  /*59c0*/  PRMT R39, RZ, 0x7610, R39 ;  /* 0x00007610ff277816 */ /* 0x000fe40000000027 */
[----:B------:R-:W-:Y:S02]  /*59d0*/  ISETP.GE.AND P4, PT, R33, UR5, PT ;  /* 0x0000000521007c0c */ /* 0x000fe4000bf86270 */
[----:B------:R-:W-:Y:S02]  /*59e0*/  LOP3.LUT R33, R32, 0x14, RZ, 0xfc, !PT ;  /* 0x0000001420217812 */ /* 0x000fe400078efcff */
[----:B------:R-:W-:Y:S01]  /*59f0*/  PRMT R41, RZ, 0x7610, R41 ;  /* 0x00007610ff297816 */ /* 0x000fe20000000029 */
[----:B------:R2:W4:Y:S01]  /*5a00*/  @!P1 LDG.E.U8 R39, desc[UR6][R28.64] ;  /* 0x000000061c279981 */ /* 0x000522000c1e1100 */
[----:B------:R-:W-:-:S02]  /*5a10*/  ISETP.GE.AND P5, PT, R33, UR5, PT ;  /* 0x0000000521007c0c */ /* 0x000fc4000bfa6270 */
[----:B------:R-:W-:Y:S02]  /*5a20*/  PRMT R43, RZ, 0x7610, R43 ;  /* 0x00007610ff2b7816 */ /* 0x000fe4000000002b */
[----:B------:R3:W4:Y:S01]  /*5a30*/  @!P3 LDG.E.U8 R41, desc[UR6][R30.64] ;  /* 0x000000061e29b981 */ /* 0x000722000c1e1100 */
[C---:B------:R-:W-:Y:S02]  /*5a40*/  LOP3.LUT R33, R32.reuse, 0x18, RZ, 0xfc, !PT ;  /* 0x0000001820217812 */ /* 0x040fe400078efcff */
[----:B------:R-:W-:Y:S02]  /*5a50*/  PRMT R42, RZ, 0x7610, R42 ;  /* 0x00007610ff2a7816 */ /* 0x000fe4000000002a */
[----:B------:R-:W-:Y:S02]  /*5a60*/  ISETP.GE.AND P1, PT, R33, UR5, PT ;  /* 0x0000000521007c0c */ /* 0x000fe4000bf26270 */
[----:B------:R-:W-:Y:S02]  /*5a70*/  LOP3.LUT R33, R32, 0x1a, RZ, 0xfc, !PT ;  /* 0x0000001a20217812 */ /* 0x000fe400078efcff */
[----:B------:R-:W-:-:S02]  /*5a80*/  PRMT R115, RZ, 0x7610, R115 ;  /* 0x00007610ff737816 */ /* 0x000fc40000000073 */
[----:B------:R-:W-:Y:S01]  /*5a90*/  PRMT R114, RZ, 0x7610, R114 ;  /* 0x00007610ff727816 */ /* 0x000fe20000000072 */
[----:B------:R-:W-:Y:S01]  /*5aa0*/  STL [R1+0x1cc], R162 ;  /* 0x0001cca201007387 */ /* 0x000fe20000100800 */
[----:B------:R-:W-:Y:S02]  /*5ab0*/  PRMT R120, RZ, 0x7610, R120 ;  /* 0x00007610ff787816 */ /* 0x000fe40000000078 */
[----:B------:R-:W-:Y:S01]  /*5ac0*/  PRMT R113, RZ, 0x7610, R113 ;  /* 0x00007610ff717816 */ /* 0x000fe20000000071 */
[----:B------:R-:W4:Y:S01]  /*5ad0*/  LDL R148, [R1+0x78] ;  /* 0x0000780001947983 */ /* 0x000f220000100800 */
[----:B------:R-:W-:Y:S02]  /*5ae0*/  PRMT R121, RZ, 0x7610, R121 ;  /* 0x00007610ff797816 */ /* 0x000fe40000000079 */
[----:B------:R-:W-:Y:S01]  /*5af0*/  PRMT R122, RZ, 0x7610, R122 ;  /* 0x00007610ff7a7816 */ /* 0x000fe2000000007a */
[----:B------:R-:W4:Y:S01]  /*5b00*/  LDL R147, [R1+0x6c] ;  /* 0x00006c0001937983 */ /* 0x000f220000100800 */
[----:B--2---:R-:W-:-:S04]  /*5b10*/  IADD3 R28, P6, R146, R162, RZ ;  /* 0x000000a2921c7210 */ /* 0x004fc80007fde0ff */
[----:B------:R-:W-:Y:S02]  /*5b20*/  LEA.HI.X.SX32 R29, R146, R163, 0x1, P6 ;  /* 0x000000a3921d7211 */ /* 0x000fe400030f0eff */
[----:B------:R-:W2:Y:S01]  /*5b30*/  LDL R146, [R1+0x64] ;  /* 0x0000640001927983 */ /* 0x000ea20000100800 */
[----:B---3--:R-:W-:-:S03]  /*5b40*/  IADD3 R30, P3, R123, R162, RZ ;  /* 0x000000a27b1e7210 */ /* 0x008fc60007f7e0ff */
[----:B------:R0:W3:Y:S01]  /*5b50*/  @!P4 LDG.E.U8 R43, desc[UR6][R28.64] ;  /* 0x000000061c2bc981 */ /* 0x0000e2000c1e1100 */
[----:B------:R-:W-:Y:S02]  /*5b60*/  LEA.HI.X.SX32 R31, R123, R163, 0x1, P3 ;  /* 0x000000a37b1f7211 */ /* 0x000fe400018f0eff */
[----:B------:R-:W-:-:S03]  /*5b70*/  ISETP.GE.AND P3, PT, R33, UR5, PT ;  /* 0x0000000521007c0c */ /* 0x000fc6000bf66270 */
[----:B------:R1:W2:Y:S01]  /*5b80*/  @!P5 LDG.E.U8 R42, desc[UR6][R30.64] ;  /* 0x000000061e2ad981 */ /* 0x0002a2000c1e1100 */
[C---:B0-----:R-:W-:Y:S02]  /*5b90*/  LOP3.LUT R29, R32.reuse, 0x1c, RZ, 0xfc, !PT ;  /* 0x0000001c201d7812 */ /* 0x041fe400078efcff */
[----:B------:R-:W-:Y:S02]  /*5ba0*/  LOP3.LUT R32, R32, 0x1e, RZ, 0xfc, !PT ;  /* 0x0000001e20207812 */ /* 0x000fe400078efcff */
[----:B------:R-:W-:Y:S02]  /*5bb0*/  ISETP.GE.AND P5, PT, R29, UR5, PT ;  /* 0x000000051d007c0c */ /* 0x000fe4000bfa6270 */
[----:B-1----:R-:W-:-:S04]  /*5bc0*/  IADD3 R30, P6, R47, R162, RZ ;  /* 0x000000a22f1e7210 */ /* 0x002fc80007fde0ff */
[----:B------:R-:W-:Y:S02]  /*5bd0*/  LEA.HI.X.SX32 R31, R47, R163, 0x1, P6 ;  /* 0x000000a32f1f7211 */ /* 0x000fe400030f0eff */
[----:B------:R-:W2:Y:S04]  /*5be0*/  LDL R47, [R1+0x70] ;  /* 0x00007000012f7983 */ /* 0x000ea80000100800 */
[----:B------:R-:W2:Y:S01]  /*5bf0*/  @!P1 LDG.E.U8 R113, desc[UR6][R30.64] ;  /* 0x000000061e719981 */ /* 0x000ea2000c1e1100 */
[----:B----4-:R-:W-:-:S04]  /*5c00*/  IADD3 R28, P4, R112, R162, RZ ;  /* 0x000000a2701c7210 */ /* 0x010fc80007f9e0ff */
[-C--:B------:R-:W-:Y:S02]  /*5c10*/  LEA.HI.X.SX32 R29, R112, R163.reuse, 0x1, P4 ;  /* 0x000000a3701d7211 */ /* 0x080fe400020f0eff */
[----:B------:R-:W-:Y:S02]  /*5c20*/  ISETP.GE.AND P4, PT, R32, UR5, PT ;  /* 0x0000000520007c0c */ /* 0x000fe4000bf86270 */
[CC--:B------:R-:W-:Y:S01]  /*5c30*/  IADD3 R32, P6, R46.reuse, R162.reuse, RZ ;  /* 0x000000a22e207210 */ /* 0x0c0fe20007fde0ff */
[----:B------:R-:W4:Y:S03]  /*5c40*/  @!P0 LDG.E.U8 R115, desc[UR6][R28.64] ;  /* 0x000000061c738981 */ /* 0x000f26000c1e1100 */
[----:B------:R-:W-:Y:S02]  /*5c50*/  LEA.HI.X.SX32 R33, R46, R163, 0x1, P6 ;  /* 0x000000a32e217211 */ /* 0x000fe400030f0eff */
[----:B------:R-:W4:Y:S04]  /*5c60*/  LDL R46, [R1+0x68] ;  /* 0x00006800012e7983 */ /* 0x000f280000100800 */
[----:B------:R0:W4:Y:S02]  /*5c70*/  @!P3 LDG.E.U8 R114, desc[UR6][R32.64] ;  /* 0x000000062072b981 */ /* 0x000124000c1e1100 */
[----:B0-----:R-:W-:-:S04]  /*5c80*/  IADD3 R32, P0, R0, R162, RZ ;  /* 0x000000a200207210 */ /* 0x001fc80007f1e0ff */
[-C--:B------:R-:W-:Y:S02]  /*5c90*/  LEA.HI.X.SX32 R33, R0, R163.reuse, 0x1, P0 ;  /* 0x000000a300217211 */ /* 0x080fe400000f0eff */
[----:B------:R-:W4:Y:S01]  /*5ca0*/  LDL R0, [R1+0x80] ;  /* 0x0000800001007983 */ /* 0x000f220000100800 */
[CC--:B------:R-:W-:Y:S02]  /*5cb0*/  IADD3 R28, P3, R45.reuse, R162.reuse, RZ ;  /* 0x000000a22d1c7210 */ /* 0x0c0fe40007f7e0ff */
[C---:B------:R-:W-:Y:S01]  /*5cc0*/  IADD3 R30, P1, R2.reuse, R162, RZ ;  /* 0x000000a2021e7210 */ /* 0x040fe20007f3e0ff */
[----:B------:R-:W4:Y:S01]  /*5cd0*/  @!P4 LDG.E.U8 R122, desc[UR6][R32.64] ;  /* 0x00000006207ac981 */ /* 0x000f22000c1e1100 */
[-C--:B------:R-:W-:Y:S02]  /*5ce0*/  LEA.HI.X.SX32 R29, R45, R163.reuse, 0x1, P3 ;  /* 0x000000a32d1d7211 */ /* 0x080fe400018f0eff */
[----:B------:R-:W-:Y:S01]  /*5cf0*/  LEA.HI.X.SX32 R31, R2, R163, 0x1, P1 ;  /* 0x000000a3021f7211 */ /* 0x000fe200008f0eff */
[----:B------:R-:W4:Y:S04]  /*5d00*/  LDL R45, [R1+0x74] ;  /* 0x00007400012d7983 */ /* 0x000f280000100800 */
[----:B------:R0:W4:Y:S04]  /*5d10*/  @!P2 LDG.E.U8 R120, desc[UR6][R28.64] ;  /* 0x000000061c78a981 */ /* 0x000128000c1e1100 */
[----:B------:R1:W4:Y:S01]  /*5d20*/  @!P5 LDG.E.U8 R121, desc[UR6][R30.64] ;  /* 0x000000061e79d981 */ /* 0x000322000c1e1100 */
[----:B0-----:R-:W0:Y:S01]  /*5d30*/  S2R R28, SR_CgaCtaId ;  /* 0x00000000001c7919 */ /* 0x001e220000008800 */
[----:B------:R-:W-:-:S02]  /*5d40*/  MOV R29, 0x400 ;  /* 0x00000400001d7802 */ /* 0x000fc40000000f00 */
[----:B------:R1:W-:Y:S02]  /*5d50*/  STL [R1+0x1c4], R163 ;  /* 0x0001c4a301007387 */ /* 0x0003e40000100800 */
[C---:B-1----:R-:W-:Y:S02]  /*5d60*/  LOP3.LUT R31, R178.reuse, 0x1f, RZ, 0xc0, !PT ;  /* 0x0000001fb21f7812 */ /* 0x042fe400078ec0ff */
[----:B------:R-:W-:Y:S02]  /*5d70*/  LOP3.LUT R30, R178, 0x3f, RZ, 0xc0, !PT ;  /* 0x0000003fb21e7812 */ /* 0x000fe400078ec0ff */
[----:B------:R-:W-:Y:S01]  /*5d80*/  ISETP.GE.AND P0, PT, R31, UR5, PT ;  /* 0x000000051f007c0c */ /* 0x000fe2000bf06270 */
[----:B------:R-:W4:Y:S01]  /*5d90*/  LDL.LU R163, [R1+0x5c] ;  /* 0x00005c0001a37983 */ /* 0x000f220000300800 */
[----:B------:R-:W-:-:S03]  /*5da0*/  LOP3.LUT R31, R30, 0x8, RZ, 0x3c, !PT ;  /* 0x000000081e1f7812 */ /* 0x000fc600078e3cff */
[----:B------:R-:W4:Y:S01]  /*5db0*/  LDL.LU R2, [R1+0x7c] ;  /* 0x00007c0001027983 */ /* 0x000f220000300800 */
[----:B0-----:R-:W-:-:S05]  /*5dc0*/  LEA R28, R28, R29, 0x18 ;  /* 0x0000001d1c1c7211 */ /* 0x001fca00078ec0ff */
[----:B------:R-:W-:Y:S01]  /*5dd0*/  IMAD.IADD R29, R30, 0x1, R28 ;  /* 0x000000011e1d7824 */ /* 0x000fe200078e021c */
[----:B------:R-:W-:Y:S01]  /*5de0*/  BAR.SYNC.DEFER_BLOCKING 0x0 ;  /* 0x0000000000007b1d */ /* 0x000fe20000010000 */
[----:B------:R-:W-:-:S05]  /*5df0*/  IMAD.IADD R31, R28, 0x1, R31 ;  /* 0x000000011c1f7824 */ /* 0x000fca00078e021f */
[----:B------:R-:W-:Y:S04]  /*5e00*/  STS.U8 [R29], R38 ;  /* 0x000000261d007388 */ /* 0x000fe80000000000 */
[----:B------:R-:W-:Y:S04]  /*5e10*/  STS.U8 [R29+0x40], R34 ;  /* 0x000040221d007388 */ /* 0x000fe80000000000 */
[----:B------:R-:W-:Y:S04]  /*5e20*/  STS.U8 [R29+0x200], R41 ;  /* 0x000200291d007388 */ /* 0x000fe80000000000 */
[----:B---3--:R0:W-:Y:S04]  /*5e30*/  STS.U8 [R29+0x240], R43 ;  /* 0x0002402b1d007388 */ /* 0x0081e80000000000 */
[----:B--2---:R1:W-:Y:S04]  /*5e40*/  STS.U8 [R31+0x280], R42 ;  /* 0x0002802a1f007388 */ /* 0x0043e80000000000 */
[----:B0-----:R-:W2:Y:S04]  /*5e50*/  LDL R43, [R1+0x60] ;  /* 0x00006000012b7983 */ /* 0x001ea80000100800 */
[----:B-1----:R-:W3:Y:S01]  /*5e60*/  LDL R42, [R1+0x58] ;  /* 0x00005800012a7983 */ /* 0x002ee20000100800 */
[----:B----4-:R-:W-:-:S03]  /*5e70*/  IADD3 R34, P1, R165, R0, RZ ;  /* 0x00000000a5227210 */ /* 0x010fc60007f3e0ff */
[----:B------:R-:W4:Y:S01]  /*5e80*/  LDL R0, [R1+0x50] ;  /* 0x0000500001007983 */ /* 0x000f220000100800 */
[C---:B------:R-:W-:Y:S02]  /*5e90*/  LOP3.LUT R112, R30.reuse, 0x10, RZ, 0x3c, !PT ;  /* 0x000000101e707812 */ /* 0x040fe400078e3cff */
[----:B------:R-:W-:-:S03]  /*5ea0*/  LOP3.LUT R123, R30, 0x18, RZ, 0x3c, !PT ;  /* 0x000000181e7b7812 */ /* 0x000fc600078e3cff */
[C---:B------:R-:W-:Y:S02]  /*5eb0*/  IMAD.IADD R112, R28.reuse, 0x1, R112 ;  /* 0x000000011c707824 */ /* 0x040fe400078e0270 */
[----:B------:R-:W-:Y:S01]  /*5ec0*/  IMAD.IADD R123, R28, 0x1, R123 ;  /* 0x000000011c7b7824 */ /* 0x000fe200078e027b */
[----:B------:R-:W-:Y:S04]  /*5ed0*/  STS.U8 [R31+0x80], R35 ;  /* 0x000080231f007388 */ /* 0x000fe80000000000 */
[----:B------:R0:W-:Y:S04]  /*5ee0*/  STS.U8 [R31+0xc0], R36 ;  /* 0x0000c0241f007388 */ /* 0x0001e80000000000 */
[----:B------:R1:W-:Y:S04]  /*5ef0*/  STS.U8 [R31+0x2c0], R115 ;  /* 0x0002c0731f007388 */ /* 0x0003e80000000000 */
[----:B------:R1:W-:Y:S04]  /*5f00*/  STS.U8 [R112+0x100], R37 ;  /* 0x0001002570007388 */ /* 0x0003e80000000000 */
[----:B------:R1:W-:Y:S04]  /*5f10*/  STS.U8 [R112+0x140], R40 ;  /* 0x0001402870007388 */ /* 0x0003e80000000000 */
[----:B------:R-:W-:Y:S04]  /*5f20*/  STS.U8 [R112+0x300], R113 ;  /* 0x0003007170007388 */ /* 0x000fe80000000000 */
[----:B------:R1:W-:Y:S04]  /*5f30*/  STS.U8 [R112+0x340], R114 ;  /* 0x0003407270007388 */ /* 0x0003e80000000000 */
[----:B------:R1:W-:Y:S04]  /*5f40*/  STS.U8 [R123+0x180], R39 ;  /* 0x000180277b007388 */ /* 0x0003e80000000000 */
[----:B------:R-:W-:Y:S04]  /*5f50*/  STS.U8 [R123+0x1c0], R120 ;  /* 0x0001c0787b007388 */ /* 0x000fe80000000000 */
[----:B------:R-:W-:Y:S04]  /*5f60*/  STS.U8 [R123+0x380], R121 ;  /* 0x000380797b007388 */ /* 0x000fe80000000000 */
[----:B------:R-:W-:Y:S01]  /*5f70*/  STS.U8 [R123+0x3c0], R122 ;  /* 0x0003c07a7b007388 */ /* 0x000fe20000000000 */
[----:B------:R-:W-:-:S02]  /*5f80*/  SHF.R.S32.HI R30, RZ, 0x1f, R165 ;  /* 0x0000001fff1e7819 */ /* 0x000fc400000114a5 */
[C---:B0-----:R-:W-:Y:S01]  /*5f90*/  IADD3 R36, P3, R165.reuse, R148, RZ ;  /* 0x00000094a5247210 */ /* 0x041fe20007f7e0ff */
[----:B-1----:R-:W4:Y:S01]  /*5fa0*/  LDL R115, [R1+0x54] ;  /* 0x0000540001737983 */ /* 0x002f220000100800 */
[----:B------:R-:W-:Y:S01]  /*5fb0*/  PRMT R31, RZ, 0x7610, R31 ;  /* 0x00007610ff1f7816 */ /* 0x000fe2000000001f */
[C---:B------:R-:W-:Y:S01]  /*5fc0*/  IMAD.X R35, R30.reuse, 0x1, R2, P1 ;  /* 0x000000011e237824 */ /* 0x040fe200008e0602 */
[----:B------:R-:W-:Y:S01]  /*5fd0*/  BAR.SYNC.DEFER_BLOCKING 0x0 ;  /* 0x0000000000007b1d */ /* 0x000fe20000010000 */
[C---:B------:R-:W-:Y:S01]  /*5fe0*/  IADD3 R38, P2, R165.reuse, R47, RZ ;  /* 0x0000002fa5267210 */ /* 0x040fe20007f5e0ff */
[----:B------:R-:W-:Y:S01]  /*5ff0*/  IMAD.X R37, R30, 0x1, R45, P3 ;  /* 0x000000011e257824 */ /* 0x000fe200018e062d */
[----:B------:R-:W-:-:S03]  /*6000*/  IADD3 R40, P1, R165, R46, RZ ;  /* 0x0000002ea5287210 */ /* 0x000fc60007f3e0ff */
[----:B------:R0:W-:Y:S01]  /*6010*/  STL [R1+0x1c8], R2 ;  /* 0x0001c80201007387 */ /* 0x0001e20000100800 */
[----:B------:R-:W-:-:S03]  /*6020*/  PRMT R33, RZ, 0x7610, R33 ;  /* 0x00007610ff217816 */ /* 0x000fc60000000021 */
[----:B------:R-:W4:Y:S04]  /*6030*/  LDL R114, [R1+0x48] ;  /* 0x0000480001727983 */ /* 0x000f280000100800 */
[----:B------:R-:W4:Y:S04]  /*6040*/  LDL R47, [R1+0x40] ;  /* 0x00004000012f7983 */ /* 0x000f280000100800 */
[----:B------:R-:W4:Y:S04]  /*6050*/  LDL R46, [R1+0x38] ;  /* 0x00003800012e7983 */ /* 0x000f280000100800 */
[----:B------:R-:W4:Y:S01]  /*6060*/  LDL R45, [R1+0x44] ;  /* 0x00004400012d7983 */ /* 0x000f220000100800 */
[----:B------:R-:W-:-:S03]  /*6070*/  IMAD.X R39, R30, 0x1, R147, P2 ;  /* 0x000000011e277824 */ /* 0x000fc600010e0693 */
[----:B0-----:R-:W4:Y:S01]  /*6080*/  LDL.LU R2, [R1+0x4c] ;  /* 0x00004c0001027983 */ /* 0x001f220000300800 */
[----:B------:R-:W-:-:S03]  /*6090*/  IMAD.X R41, R30, 0x1, R146, P1 ;  /* 0x000000011e297824 */ /* 0x000fc600008e0692 */
[----:B------:R0:W4:Y:S04]  /*60a0*/  @!P0 LDG.E.U8 R31, desc[UR6][R34.64] ;  /* 0x00000006221f8981 */ /* 0x000128000c1e1100 */
[----:B------:R2:W4:Y:S04]  /*60b0*/  @!P0 LDG.E.U8 R33, desc[UR6][R38.64] ;  /* 0x0000000626218981 */ /* 0x000528000c1e1100 */
[----:B------:R-:W4:Y:S01]  /*60c0*/  LDL.LU R162, [R1+0x3c] ;  /* 0x00003c0001a27983 */ /* 0x000f220000300800 */
[----:B0-----:R-:W-:-:S03]  /*60d0*/  PRMT R34, RZ, 0x7610, R34 ;  /* 0x00007610ff227816 */ /* 0x001fc60000000022 */
[----:B------:R-:W4:Y:S04]  /*60e0*/  LDL R123, [R1+0x30] ;  /* 0x00003000017b7983 */ /* 0x000f280000100800 */
[----:B------:R3:W4:Y:S01]  /*60f0*/  @!P0 LDG.E.U8 R34, desc[UR6][R40.64] ;  /* 0x0000000628228981 */ /* 0x000722000c1e1100 */
[C---:B--2---:R-:W-:Y:S02]  /*6100*/  IADD3 R38, P3, R165.reuse, R43, RZ ;  /* 0x0000002ba5267210 */ /* 0x044fe40007f7e0ff */
[----:B---3--:R-:W-:-:S03]  /*6110*/  IADD3 R40, P2, R165, R42, RZ ;  /* 0x0000002aa5287210 */ /* 0x008fc60007f5e0ff */
[----:B------:R-:W-:Y:S01]  /*6120*/  IMAD.X R39, R30, 0x1, R163, P3 ;  /* 0x000000011e277824 */ /* 0x000fe200018e06a3 */
[----:B----4-:R-:W-:Y:S02]  /*6130*/  IADD3 R42, P1, R165, R0, RZ ;  /* 0x00000000a52a7210 */ /* 0x010fe40007f3e0ff */
[----:B------:R-:W2:Y:S04]  /*6140*/  LDL R0, [R1+0x28] ;  /* 0x0000280001007983 */ /* 0x000ea80000100800 */
[----:B------:R0:W-:Y:S04]  /*6150*/  STL [R1+0x1d0], R163 ;  /* 0x0001d0a301007387 */ /* 0x0001e80000100800 */
[----:B0-----:R-:W3:Y:S01]  /*6160*/  LDL.LU R163, [R1+0x34] ;  /* 0x0000340001a37983 */ /* 0x001ee20000300800 */
[----:B------:R-:W-:-:S03]  /*6170*/  PRMT R32, RZ, 0x7610, R32 ;  /* 0x00007610ff207816 */ /* 0x000fc60000000020 */
[----:B------:R-:W4:Y:S04]  /*6180*/  LDL R122, [R1+0x20] ;  /* 0x00002000017a7983 */ /* 0x000f280000100800 */
[----:B------:R0:W2:Y:S02]  /*6190*/  @!P0 LDG.E.U8 R32, desc[UR6][R36.64] ;  /* 0x0000000624208981 */ /* 0x0000a4000c1e1100 */
[----:B0-----:R-:W-:Y:S01]  /*61a0*/  PRMT R37, RZ, 0x7610, R37 ;  /* 0x00007610ff257816 */ /* 0x001fe20000000025 */
[C---:B------:R-:W-:Y:S02]  /*61b0*/  IMAD.X R41, R30.reuse, 0x1, R115, P2 ;  /* 0x000000011e297824 */ /* 0x040fe400010e0673 */
[----:B------:R-:W-:-:S05]  /*61c0*/  IMAD.X R43, R30, 0x1, R2, P1 ;  /* 0x000000011e2b7824 */ /* 0x000fca00008e0602 */
[----:B------:R0:W2:Y:S01]  /*61d0*/  @!P0 LDG.E.U8 R37, desc[UR6][R42.64] ;  /* 0x000000062a258981 */ /* 0x0000a2000c1e1100 */
[----:B------:R-:W-:-:S03]  /*61e0*/  IADD3 R120, P1, R165, R46, RZ ;  /* 0x0000002ea5787210 */ /* 0x000fc60007f3e0ff */
[----:B------:R1:W-:Y:S01]  /*61f0*/  STL [R1+0x1d4], R2 ;  /* 0x0001d40201007387 */ /* 0x0003e20000100800 */
[C---:B0-----:R-:W-:Y:S02]  /*6200*/  IADD3 R42, P3, R165.reuse, R114, RZ ;  /* 0x00000072a52a7210 */ /* 0x041fe40007f7e0ff */
[----:B------:R-:W-:Y:S01]  /*6210*/  IADD3 R114, P2, R165, R47, RZ ;  /* 0x0000002fa5727210 */ /* 0x000fe20007f5e0ff */
[----:B-1----:R-:W2:Y:S02]  /*6220*/  LDL.LU R2, [R1+0x2c] ;  /* 0x00002c0001027983 */ /* 0x002ea40000300800 */
[C---:B------:R-:W-:Y:S02]  /*6230*/  IMAD.X R43, R30.reuse, 0x1, R45, P3 ;  /* 0x000000011e2b7824 */ /* 0x040fe400018e062d */
[C---:B------:R-:W-:Y:S01]  /*6240*/  IMAD.X R115, R30.reuse, 0x1, R162, P2 ;  /* 0x000000011e737824 */ /* 0x040fe200010e06a2 */
[----:B------:R-:W2:Y:S04]  /*6250*/  LDL R47, [R1+0x18] ;  /* 0x00001800012f7983 */ /* 0x000ea80000100800 */
[----:B------:R-:W2:Y:S04]  /*6260*/  LDL R46, [R1+0x10] ;  /* 0x00001000012e7983 */ /* 0x000ea80000100800 */
[----:B------:R-:W2:Y:S04]  /*6270*/  LDL R45, [R1+0x8] ;  /* 0x00000800012d7983 */ /* 0x000ea80000100800 */
[----:B------:R0:W-:Y:S04]  /*6280*/  STL [R1+0x1d8], R162 ;  /* 0x0001d8a201007387 */ /* 0x0001e80000100800 */
[----:B0-----:R-:W2:Y:S01]  /*6290*/  LDL.LU R162, [R1+0x24] ;  /* 0x0000240001a27983 */ /* 0x001ea20000300800 */
[----:B---3--:R-:W-:-:S03]  /*62a0*/  IMAD.X R121, R30, 0x1, R163, P1 ;  /* 0x000000011e797824 */ /* 0x008fc600008e06a3 */
[----:B------:R0:W-:Y:S04]  /*62b0*/  STL [R1+0x1dc], R163 ;  /* 0x0001dca301007387 */ /* 0x0001e80000100800 */
[----:B0-----:R-:W3:Y:S01]  /*62c0*/  LDL.LU R163, [R1+0x1c] ;  /* 0x00001c0001a37983 */ /* 0x001ee20000300800 */
[----:B------:R-:W-:Y:S02]  /*62d0*/  PRMT R35, RZ, 0x7610, R35 ;  /* 0x00007610ff237816 */ /* 0x000fe40000000023 */
[----:B------:R-:W-:-:S04]  /*62e0*/  PRMT R36, RZ, 0x7610, R36 ;  /* 0x00007610ff247816 */ /* 0x000fc80000000024 */
[----:B------:R0:W3:Y:S04]  /*62f0*/  @!P0 LDG.E.U8 R35, desc[UR6][R38.64] ;  /* 0x0000000626238981 */ /* 0x0000e8000c1e1100 */
[----:B------:R1:W3:Y:S01]  /*6300*/  @!P0 LDG.E.U8 R36, desc[UR6][R40.64] ;  /* 0x0000000628248981 */ /* 0x0002e2000c1e1100 */
[----:B0-----:R-:W-:Y:S02]  /*6310*/  PRMT R39, RZ, 0x7610, R39 ;  /* 0x00007610ff277816 */ /* 0x001fe40000000027 */
[----:B-1----:R-:W-:-:S04]  /*6320*/  PRMT R40, RZ, 0x7610, R40 ;  /* 0x00007610ff287816 */ /* 0x002fc80000000028 */
[----:B------:R0:W3:Y:S01]  /*6330*/  @!P0 LDG.E.U8 R39, desc[UR6][R114.64] ;  /* 0x0000000672278981 */ /* 0x0000e2000c1e1100 */
[----:B----4-:R-:W-:-:S03]  /*6340*/  IADD3 R122, P1, R165, R122, RZ ;  /* 0x0000007aa57a7210 */ /* 0x010fc60007f3e0ff */
[----:B------:R2:W4:Y:S01]  /*6350*/  @!P0 LDG.E.U8 R40, desc[UR6][R120.64] ;  /* 0x0000000678288981 */ /* 0x000522000c1e1100 */
[C---:B0-----:R-:W-:Y:S02]  /*6360*/  IADD3 R114, P3, R165.reuse, R123, RZ ;  /* 0x0000007ba5727210 */ /* 0x041fe40007f7e0ff */
[----:B--2---:R-:W-:Y:S02]  /*6370*/  IADD3 R120, P2, R165, R0, RZ ;  /* 0x00000000a5787210 */ /* 0x004fe40007f5e0ff */
[----:B------:R-:W2:Y:S01]  /*6380*/  LDL R0, [R1] ;  /* 0x0000000001007983 */ /* 0x000ea20000100800 */
[----:B------:R-:W-:-:S03]  /*6390*/  IMAD.X R115, R30, 0x1, R2, P3 ;  /* 0x000000011e737824 */ /* 0x000fc600018e0602 */
[----:B------:R0:W-:Y:S04]  /*63a0*/  STL [R1+0x1e0], R2 ;  /* 0x0001e00201007387 */ /* 0x0001e80000100800 */
[----:B0-----:R-:W4:Y:S01]  /*63b0*/  LDL.LU R2, [R1+0x14] ;  /* 0x0000140001027983 */ /* 0x001f220000300800 */
[----:B------:R-:W-:-:S03]  /*63c0*/  IMAD.X R121, R30, 0x1, R162, P2 ;  /* 0x000000011e797824 */ /* 0x000fc600010e06a2 */
[----:B------:R0:W-:Y:S04]  /*63d0*/  STL [R1+0x1e4], R162 ;  /* 0x0001e4a201007387 */ /* 0x0001e80000100800 */
[----:B0-----:R-:W2:Y:S01]  /*63e0*/  LDL.LU R162, [R1+0xc] ;  /* 0x00000c0001a27983 */ /* 0x001ea20000300800 */
[----:B---3--:R-:W-:-:S03]  /*63f0*/  IMAD.X R123, R30, 0x1, R163, P1 ;  /* 0x000000011e7b7824 */ /* 0x008fc600008e06a3 */
[----:B------:R0:W-:Y:S04]  /*6400*/  STL [R1+0x1e8], R163 ;  /* 0x0001e8a301007387 */ /* 0x0001e80000100800 */
[----:B0-----:R-:W3:Y:S01]  /*6410*/  LDL.LU R163, [R1+0x4] ;  /* 0x0000040001a37983 */ /* 0x001ee20000300800 */
[----:B------:R-:W-:-:S06]  /*6420*/  PRMT R38, RZ, 0x7610, R38 ;  /* 0x00007610ff267816 */ /* 0x000fcc0000000026 */
[----:B------:R0:W3:Y:S01]  /*6430*/  @!P0 LDG.E.U8 R38, desc[UR6][R42.64] ;  /* 0x000000062a268981 */ /* 0x0000e2000c1e1100 */
[----:B------:R-:W-:Y:S02]  /*6440*/  PRMT R41, RZ, 0x7610, R41 ;  /* 0x00007610ff297816 */ /* 0x000fe40000000029 */
[----:B------:R-:W-:-:S04]  /*6450*/  IADD3 R146, P1, R165, R45, RZ ;  /* 0x0000002da5927210 */ /* 0x000fc80007f3e0ff */
[----:B------:R1:W3:Y:S01]  /*6460*/  @!P0 LDG.E.U8 R41, desc[UR6][R114.64] ;  /* 0x0000000672298981 */ /* 0x0002e2000c1e1100 */
[----:B0-----:R-:W-:Y:S02]  /*6470*/  PRMT R43, RZ, 0x7610, R43 ;  /* 0x00007610ff2b7816 */ /* 0x001fe4000000002b */
[----:B------:R-:W-:-:S04]  /*6480*/  PRMT R42, RZ, 0x7610, R42 ;  /* 0x00007610ff2a7816 */ /* 0x000fc8000000002a */
[----:B------:R0:W3:Y:S01]  /*6490*/  @!P0 LDG.E.U8 R43, desc[UR6][R122.64] ;  /* 0x000000067a2b8981 */ /* 0x0000e2000c1e1100 */
[----:B-1----:R-:W-:Y:S02]  /*64a0*/  PRMT R114, RZ, 0x7610, R114 ;  /* 0x00007610ff727816 */ /* 0x002fe40000000072 */
[----:B------:R-:W-:Y:S01]  /*64b0*/  PRMT R115, RZ, 0x7610, R115 ;  /* 0x00007610ff737816 */ /* 0x000fe20000000073 */
[----:B------:R1:W3:Y:S01]  /*64c0*/  @!P0 LDG.E.U8 R42, desc[UR6][R120.64] ;  /* 0x00000006782a8981 */ /* 0x0002e2000c1e1100 */
[C---:B0-----:R-:W-:Y:S02]  /*64d0*/  IADD3 R122, P2, R165.reuse, R46, RZ ;  /* 0x0000002ea57a7210 */ /* 0x041fe40007f5e0ff */
[----:B-1----:R-:W-:Y:S02]  /*64e0*/  IADD3 R120, P3, R165, R47, RZ ;  /* 0x0000002fa5787210 */ /* 0x002fe40007f7e0ff */
[----:B------:R-:W-:Y:S02]  /*64f0*/  PRMT R113, RZ, 0x7610, R113 ;  /* 0x00007610ff717816 */ /* 0x000fe40000000071 */
[----:B------:R-:W-:-:S02]  /*6500*/  PRMT R150, RZ, 0x7610, R150 ;  /* 0x00007610ff967816 */ /* 0x000fc40000000096 */
[----:B------:R-:W-:Y:S02]  /*6510*/  PRMT R151, RZ, 0x7610, R151 ;  /* 0x00007610ff977816 */ /* 0x000fe40000000097 */
[----:B------:R-:W-:Y:S02]  /*6520*/  PRMT R152, RZ, 0x7610, R152 ;  /* 0x00007610ff987816 */ /* 0x000fe40000000098 */
[----:B------:R-:W-:Y:S02]  /*6530*/  PRMT R153, RZ, 0x7610, R153 ;  /* 0x00007610ff997816 */ /* 0x000fe40000000099 */
[----:B------:R-:W-:Y:S01]  /*6540*/  PRMT R154, RZ, 0x7610, R154 ;  /* 0x00007610ff9a7816 */ /* 0x000fe2000000009a */
[----:B----4-:R-:W-:Y:S01]  /*6550*/  IMAD.X R121, R30, 0x1, R2, P3 ;  /* 0x000000011e797824 */ /* 0x010fe200018e0602 */
[----:B--2---:R-:W-:-:S04]  /*6560*/  IADD3 R148, P3, R165, R0, RZ ;  /* 0x00000000a5947210 */ /* 0x004fc80007f7e0ff */
[----:B------:R0:W2:Y:S01]  /*6570*/  @!P0 LDG.E.U8 R113, desc[UR6][R120.64] ;  /* 0x0000000678718981 */ /* 0x0000a2000c1e1100 */
[C---:B------:R-:W-:Y:S01]  /*6580*/  IMAD.X R149, R30.reuse, 0x1, R252, P3 ;  /* 0x000000011e957824 */ /* 0x040fe200018e06fc */
[----:B0-----:R-:W-:Y:S01]  /*6590*/  PRMT R121, RZ, 0x7610, R121 ;  /* 0x00007610ff797816 */ /* 0x001fe20000000079 */
[----:B------:R-:W-:-:S05]  /*65a0*/  IMAD.X R123, R30, 0x1, R162, P2 ;  /* 0x000000011e7b7824 */ /* 0x000fca00010e06a2 */
[----:B------:R0:W4:Y:S01]  /*65b0*/  @!P0 LDG.E.U8 R114, desc[UR6][R122.64] ;  /* 0x000000067a728981 */ /* 0x000122000c1e1100 */
[----:B------:R-:W-:-:S06]  /*65c0*/  PRMT R120, RZ, 0x7610, R120 ;  /* 0x00007610ff787816 */ /* 0x000fcc0000000078 */
[----:B------:R-:W4:Y:S01]  /*65d0*/  @!P0 LDG.E.U8 R120, desc[UR6][R148.64] ;  /* 0x0000000694788981 */ /* 0x000f22000c1e1100 */
[----:B------:R-:W-:Y:S02]  /*65e0*/  PRMT R155, RZ, 0x7610, R155 ;  /* 0x00007610ff9b7816 */ /* 0x000fe4000000009b */
[----:B------:R-:W-:Y:S02]  /*65f0*/  PRMT R156, RZ, 0x7610, R156 ;  /* 0x00007610ff9c7816 */ /* 0x000fe4000000009c */
[----:B------:R-:W-:Y:S02]  /*6600*/  PRMT R157, RZ, 0x7610, R157 ;  /* 0x00007610ff9d7816 */ /* 0x000fe4000000009d */
[----:B------:R-:W-:Y:S02]  /*6610*/  PRMT R158, RZ, 0x7610, R158 ;  /* 0x00007610ff9e7816 */ /* 0x000fe4000000009e */
[----:B------:R-:W-:Y:S02]  /*6620*/  PRMT R159, RZ, 0x7610, R159 ;  /* 0x00007610ff9f7816 */ /* 0x000fe4000000009f */
[----:B------:R-:W-:-:S02]  /*6630*/  PRMT R160, RZ, 0x7610, R160 ;  /* 0x00007610ffa07816 */ /* 0x000fc400000000a0 */
        /* <DEDUP_REMOVED lines=22> */
[----:B------:R-:W-:Y:S01]  /*67a0*/  PRMT R226, RZ, 0x7610, R226 ;  /* 0x00007610ffe27816 */ /* 0x000fe200000000e2 */
[----:B---3--:R-:W-:Y:S01]  /*67b0*/  IMAD.X R147, R30, 0x1, R163, P1 ;  /* 0x000000011e937824 */ /* 0x008fe200008e06a3 */
[----:B0-----:R-:W-:-:S04]  /*67c0*/  IADD3 R122, P1, R165, R249, RZ ;  /* 0x000000f9a57a7210 */ /* 0x001fc80007f3e0ff */
[----:B------:R0:W3:Y:S01]  /*67d0*/  @!P0 LDG.E.U8 R115, desc[UR6][R146.64] ;  /* 0x0000000692738981 */ /* 0x0000e2000c1e1100 */
[----:B------:R-:W-:-:S05]  /*67e0*/  IMAD.X R123, R30, 0x1, R248, P1 ;  /* 0x000000011e7b7824 */ /* 0x000fca00008e06f8 */
[----:B------:R1:W3:Y:S01]  /*67f0*/  @!P0 LDG.E.U8 R150, desc[UR6][R122.64] ;  /* 0x000000067a968981 */ /* 0x0002e2000c1e1100 */
[----:B0-----:R-:W-:-:S05]  /*6800*/  IADD3 R146, P2, R165, R251, RZ ;  /* 0x000000fba5927210 */ /* 0x001fca0007f5e0ff */
[----:B------:R-:W-:Y:S01]  /*6810*/  IMAD.X R147, R30, 0x1, R250, P2 ;  /* 0x000000011e937824 */ /* 0x000fe200010e06fa */
[----:B-1----:R-:W-:-:S04]  /*6820*/  IADD3 R122, P3, R165, R247, RZ ;  /* 0x000000f7a57a7210 */ /* 0x002fc80007f7e0ff */
[----:B------:R0:W3:Y:S01]  /*6830*/  @!P0 LDG.E.U8 R121, desc[UR6][R146.64] ;  /* 0x0000000692798981 */ /* 0x0000e2000c1e1100 */
[C---:B------:R-:W-:Y:S01]  /*6840*/  IADD3 R148, P1, R165.reuse, R223, RZ ;  /* 0x000000dfa5947210 */ /* 0x040fe20007f3e0ff */
[----:B------:R-:W-:Y:S01]  /*6850*/  IMAD.X R123, R30, 0x1, R243, P3 ;  /* 0x000000011e7b7824 */ /* 0x000fe200018e06f3 */
[----:B0-----:R-:W-:-:S03]  /*6860*/  IADD3 R146, P2, R165, R241, RZ ;  /* 0x000000f1a5927210 */ /* 0x001fc60007f5e0ff */
[C---:B------:R-:W-:Y:S01]  /*6870*/  IMAD.X R149, R30.reuse, 0x1, R205, P1 ;  /* 0x000000011e957824 */ /* 0x040fe200008e06cd */
[----:B------:R0:W3:Y:S01]  /*6880*/  @!P0 LDG.E.U8 R151, desc[UR6][R122.64] ;  /* 0x000000067a978981 */ /* 0x0000e2000c1e1100 */
[----:B------:R-:W-:-:S03]  /*6890*/  IMAD.X R147, R30, 0x1, R227, P2 ;  /* 0x000000011e937824 */ /* 0x000fc600010e06e3 */
[----:B------:R-:W3:Y:S04]  /*68a0*/  @!P0 LDG.E.U8 R153, desc[UR6][R148.64] ;  /* 0x0000000694998981 */ /* 0x000ee8000c1e1100 */
[----:B------:R1:W3:Y:S01]  /*68b0*/  @!P0 LDG.E.U8 R152, desc[UR6][R146.64] ;  /* 0x0000000692988981 */ /* 0x0002e2000c1e1100 */
[C---:B0-----:R-:W-:Y:S02]  /*68c0*/  IADD3 R122, P3, R165.reuse, R201, RZ ;  /* 0x000000c9a57a7210 */ /* 0x041fe40007f7e0ff */
[----:B-1----:R-:W-:-:S03]  /*68d0*/  IADD3 R146, P2, R165, R199, RZ ;  /* 0x000000c7a5927210 */ /* 0x002fc60007f5e0ff */
[C---:B------:R-:W-:Y:S01]  /*68e0*/  IMAD.X R123, R30.reuse, 0x1, R200, P3 ;  /* 0x000000011e7b7824 */ /* 0x040fe200018e06c8 */
[----:B------:R-:W-:Y:S01]  /*68f0*/  IADD3 R148, P1, R165, R194, RZ ;  /* 0x000000c2a5947210 */ /* 0x000fe20007f3e0ff */
[----:B------:R-:W-:-:S03]  /*6900*/  IMAD.X R147, R30, 0x1, R195, P2 ;  /* 0x000000011e937824 */ /* 0x000fc600010e06c3 */
[----:B------:R0:W3:Y:S01]  /*6910*/  @!P0 LDG.E.U8 R154, desc[UR6][R122.64] ;  /* 0x000000067a9a8981 */ /* 0x0000e2000c1e1100 */
[----:B------:R-:W-:-:S03]  /*6920*/  IMAD.X R149, R30, 0x1, R193, P1 ;  /* 0x000000011e957824 */ /* 0x000fc600008e06c1 */
[----:B------:R1:W3:Y:S04]  /*6930*/  @!P0 LDG.E.U8 R155, desc[UR6][R146.64] ;  /* 0x00000006929b8981 */ /* 0x0002e8000c1e1100 */
[----:B------:R2:W3:Y:S01]  /*6940*/  @!P0 LDG.E.U8 R156, desc[UR6][R148.64] ;  /* 0x00000006949c8981 */ /* 0x0004e2000c1e1100 */
[C---:B0-----:R-:W-:Y:S02]  /*6950*/  IADD3 R122, P3, R165.reuse, R189, RZ ;  /* 0x000000bda57a7210 */ /* 0x041fe40007f7e0ff */
[----:B-1----:R-:W-:-:S03]  /*6960*/  IADD3 R146, P2, R165, R187, RZ ;  /* 0x000000bba5927210 */ /* 0x002fc60007f5e0ff */
[C---:B------:R-:W-:Y:S01]  /*6970*/  IMAD.X R123, R30.reuse, 0x1, R188, P3 ;  /* 0x000000011e7b7824 */ /* 0x040fe200018e06bc */
[----:B--2---:R-:W-:Y:S01]  /*6980*/  IADD3 R148, P1, R165, R184, RZ ;  /* 0x000000b8a5947210 */ /* 0x004fe20007f3e0ff */
[----:B------:R-:W-:-:S03]  /*6990*/  IMAD.X R147, R30, 0x1, R185, P2 ;  /* 0x000000011e937824 */ /* 0x000fc600010e06b9 */
[----:B------:R0:W2:Y:S01]  /*69a0*/  @!P0 LDG.E.U8 R157, desc[UR6][R122.64] ;  /* 0x000000067a9d8981 */ /* 0x0000a2000c1e1100 */
[----:B------:R-:W-:-:S03]  /*69b0*/  IMAD.X R149, R30, 0x1, R183, P1 ;  /* 0x000000011e957824 */ /* 0x000fc600008e06b7 */
[----:B------:R1:W2:Y:S04]  /*69c0*/  @!P0 LDG.E.U8 R158, desc[UR6][R146.64] ;  /* 0x00000006929e8981 */ /* 0x0002a8000c1e1100 */
[----:B------:R1:W2:Y:S01]  /*69d0*/  @!P0 LDG.E.U8 R159, desc[UR6][R148.64] ;  /* 0x00000006949f8981 */ /* 0x0002a2000c1e1100 */
[C---:B0-----:R-:W-:Y:S02]  /*69e0*/  IADD3 R122, P3, R165.reuse, R182, RZ ;  /* 0x000000b6a57a7210 */ /* 0x041fe40007f7e0ff */
[----:B-1----:R-:W-:-:S03]  /*69f0*/  IADD3 R146, P2, R165, R180, RZ ;  /* 0x000000b4a5927210 */ /* 0x002fc60007f5e0ff */
[C---:B------:R-:W-:Y:S01]  /*6a00*/  IMAD.X R123, R30.reuse, 0x1, R181, P3 ;  /* 0x000000011e7b7824 */ /* 0x040fe200018e06b5 */
[----:B------:R-:W-:Y:S01]  /*6a10*/  IADD3 R148, P1, R165, R177, RZ ;  /* 0x000000b1a5947210 */ /* 0x000fe20007f3e0ff */
        /* <DEDUP_REMOVED lines=8> */
[----:B----4-:R-:W-:Y:S01]  /*6aa0*/  IADD3 R148, P1, R165, R171, RZ ;  /* 0x000000aba5947210 */ /* 0x010fe20007f3e0ff */
[----:B------:R-:W-:-:S03]  /*6ab0*/  IMAD.X R147, R30, 0x1, R172, P2 ;  /* 0x000000011e937824 */ /* 0x000fc600010e06ac */
[----:B------:R0:W4:Y:S01]  /*6ac0*/  @!P0 LDG.E.U8 R190, desc[UR6][R122.64] ;  /* 0x000000067abe8981 */ /* 0x000122000c1e1100 */
[----:B------:R-:W-:-:S03]  /*6ad0*/  IMAD.X R149, R30, 0x1, R170, P1 ;  /* 0x000000011e957824 */ /* 0x000fc600008e06aa */
[----:B------:R1:W4:Y:S04]  /*6ae0*/  @!P0 LDG.E.U8 R191, desc[UR6][R146.64] ;  /* 0x0000000692bf8981 */ /* 0x000328000c1e1100 */
[----:B------:R1:W4:Y:S01]  /*6af0*/  @!P0 LDG.E.U8 R192, desc[UR6][R148.64] ;  /* 0x0000000694c08981 */ /* 0x000322000c1e1100 */
[C---:B0-----:R-:W-:Y:S02]  /*6b00*/  IADD3 R122, P3, R165.reuse, R169, RZ ;  /* 0x000000a9a57a7210 */ /* 0x041fe40007f7e0ff */
[----:B-1----:R-:W-:-:S03]  /*6b10*/  IADD3 R146, P2, R165, R167, RZ ;  /* 0x000000a7a5927210 */ /* 0x002fc60007f5e0ff */
[C---:B------:R-:W-:Y:S01]  /*6b20*/  IMAD.X R123, R30.reuse, 0x1, R168, P3 ;  /* 0x000000011e7b7824 */ /* 0x040fe200018e06a8 */
[----:B------:R-:W-:Y:S01]  /*6b30*/  IADD3 R148, P1, R165, R138, RZ ;  /* 0x0000008aa5947210 */ /* 0x000fe20007f3e0ff */
        /* <DEDUP_REMOVED lines=30> */
[----:B------:R1:W4:Y:S01]  /*6d20*/  @!P0 LDG.E.U8 R211, desc[UR6][R146.64] ;  /* 0x0000000692d38981 */ /* 0x000322000c1e1100 */
[----:B------:R-:W-:-:S03]  /*6d30*/  IADD3 RZ, P1, R165, R26, RZ ;  /* 0x0000001aa5ff7210 */ /* 0x000fc60007f3e0ff */
[----:B------:R1:W4:Y:S01]  /*6d40*/  @!P0 LDG.E.U8 R210, desc[UR6][R148.64] ;  /* 0x0000000694d28981 */ /* 0x000322000c1e1100 */
[C---:B0-----:R-:W-:Y:S02]  /*6d50*/  IADD3 R122, P3, R165.reuse, R110, RZ ;  /* 0x0000006ea57a7210 */ /* 0x041fe40007f7e0ff */
[----:B-1----:R-:W-:-:S03]  /*6d60*/  IADD3 R146, P2, R165, R108, RZ ;  /* 0x0000006ca5927210 */ /* 0x002fc60007f5e0ff */
[C---:B------:R-:W-:Y:S01]  /*6d70*/  IMAD.X R123, R30.reuse, 0x1, R131, P3 ;  /* 0x000000011e7b7824 */ /* 0x040fe200018e0683 */
[C---:B------:R-:W-:Y:S01]  /*6d80*/  IADD3 RZ, P3, R165.reuse, R24, RZ ;  /* 0x00000018a5ff7210 */ /* 0x040fe20007f7e0ff */
[C---:B------:R-:W-:Y:S02]  /*6d90*/  IMAD.IADD R148, R165.reuse, 0x1, R26 ;  /* 0x00000001a5947824 */ /* 0x040fe400078e021a */
[C---:B------:R-:W-:Y:S01]  /*6da0*/  IMAD.X R147, R30.reuse, 0x1, R129, P2 ;  /* 0x000000011e937824 */ /* 0x040fe200010e0681 */
[C---:B------:R-:W-:Y:S01]  /*6db0*/  IADD3 RZ, P2, R165.reuse, R22, RZ ;  /* 0x00000016a5ff7210 */ /* 0x040fe20007f5e0ff */
[----:B------:R-:W-:Y:S01]  /*6dc0*/  IMAD.X R149, R30, 0x1, R127, P1 ;  /* 0x000000011e957824 */ /* 0x000fe200008e067f */
[C---:B------:R-:W-:Y:S01]  /*6dd0*/  IADD3 RZ, P1, R165.reuse, R20, RZ ;  /* 0x00000014a5ff7210 */ /* 0x040fe20007f3e0ff */
[----:B------:R0:W4:Y:S04]  /*6de0*/  @!P0 LDG.E.U8 R219, desc[UR6][R122.64] ;  /* 0x000000067adb8981 */ /* 0x000128000c1e1100 */
[----:B------:R1:W4:Y:S04]  /*6df0*/  @!P0 LDG.E.U8 R218, desc[UR6][R146.64] ;  /* 0x0000000692da8981 */ /* 0x000328000c1e1100 */
[----:B------:R1:W4:Y:S01]  /*6e00*/  @!P0 LDG.E.U8 R220, desc[UR6][R148.64] ;  /* 0x0000000694dc8981 */ /* 0x000322000c1e1100 */
[----:B0-----:R-:W-:-:S02]  /*6e10*/  IMAD.IADD R122, R165, 0x1, R24 ;  /* 0x00000001a57a7824 */ /* 0x001fc400078e0218 */
[C---:B------:R-:W-:Y:S01]  /*6e20*/  IMAD.X R123, R30.reuse, 0x1, R125, P3 ;  /* 0x000000011e7b7824 */ /* 0x040fe200018e067d */
[C---:B------:R-:W-:Y:S01]  /*6e30*/  IADD3 RZ, P3, R165.reuse, R18, RZ ;  /* 0x00000012a5ff7210 */ /* 0x040fe20007f7e0ff */
[C---:B-1----:R-:W-:Y:S02]  /*6e40*/  IMAD.IADD R146, R165.reuse, 0x1, R22 ;  /* 0x00000001a5927824 */ /* 0x042fe400078e0216 */
[C---:B------:R-:W-:Y:S01]  /*6e50*/  IMAD.X R147, R30.reuse, 0x1, R119, P2 ;  /* 0x000000011e937824 */ /* 0x040fe200010e0677 */
[C---:B------:R-:W-:Y:S01]  /*6e60*/  IADD3 RZ, P2, R165.reuse, R16, RZ ;  /* 0x00000010a5ff7210 */ /* 0x040fe20007f5e0ff */
[C---:B------:R-:W-:Y:S01]  /*6e70*/  IMAD.IADD R148, R165.reuse, 0x1, R20 ;  /* 0x00000001a5947824 */ /* 0x040fe200078e0214 */
[----:B------:R0:W4:Y:S01]  /*6e80*/  @!P0 LDG.E.U8 R224, desc[UR6][R122.64] ;  /* 0x000000067ae08981 */ /* 0x000122000c1e1100 */
[----:B------:R-:W-:Y:S01]  /*6e90*/  IMAD.X R149, R30, 0x1, R117, P1 ;  /* 0x000000011e957824 */ /* 0x000fe200008e0675 */
[----:B------:R-:W-:Y:S02]  /*6ea0*/  IADD3 RZ, P1, R165, R10, RZ ;  /* 0x0000000aa5ff7210 */ /* 0x000fe40007f3e0ff */
[----:B------:R1:W4:Y:S01]  /*6eb0*/  @!P0 LDG.E.U8 R225, desc[UR6][R146.64] ;  /* 0x0000000692e18981 */ /* 0x000322000c1e1100 */
[----:B------:R-:W-:-:S02]  /*6ec0*/  PRMT R229, RZ, 0x7610, R229 ;  /* 0x00007610ffe57816 */ /* 0x000fc400000000e5 */
[----:B------:R-:W-:Y:S01]  /*6ed0*/  PRMT R230, RZ, 0x7610, R230 ;  /* 0x00007610ffe67816 */ /* 0x000fe200000000e6 */
[----:B------:R1:W4:Y:S01]  /*6ee0*/  @!P0 LDG.E.U8 R226, desc[UR6][R148.64] ;  /* 0x0000000694e28981 */ /* 0x000322000c1e1100 */
[----:B------:R-:W-:Y:S01]  /*6ef0*/  PRMT R228, RZ, 0x7610, R228 ;  /* 0x00007610ffe47816 */ /* 0x000fe200000000e4 */
[C---:B0-----:R-:W-:Y:S02]  /*6f00*/  IMAD.IADD R122, R165.reuse, 0x1, R18 ;  /* 0x00000001a57a7824 */ /* 0x041fe400078e0212 */
        /* <DEDUP_REMOVED lines=8> */
[----:B------:R-:W-:-:S02]  /*6f90*/  IADD3 RZ, P1, R165, R4, RZ ;  /* 0x00000004a5ff7210 */ /* 0x000fc40007f3e0ff */
[----:B------:R1:W4:Y:S01]  /*6fa0*/  @!P0 LDG.E.U8 R230, desc[UR6][R146.64] ;  /* 0x0000000692e68981 */ /* 0x000322000c1e1100 */
[----:B------:R-:W-:Y:S02]  /*6fb0*/  PRMT R233, RZ, 0x7610, R233 ;  /* 0x00007610ffe97816 */ /* 0x000fe400000000e9 */
[----:B------:R-:W-:Y:S01]  /*6fc0*/  PRMT R232, RZ, 0x7610, R232 ;  /* 0x00007610ffe87816 */ /* 0x000fe200000000e8 */
[----:B------:R1:W4:Y:S01]  /*6fd0*/  @!P0 LDG.E.U8 R228, desc[UR6][R148.64] ;  /* 0x0000000694e48981 */ /* 0x000322000c1e1100 */
[----:B------:R-:W-:Y:S01]  /*6fe0*/  PRMT R231, RZ, 0x7610, R231 ;  /* 0x00007610ffe77816 */ /* 0x000fe200000000e7 */
[C---:B0-----:R-:W-:Y:S02]  /*6ff0*/  IMAD.IADD R122, R165.reuse, 0x1, R8 ;  /* 0x00000001a57a7824 */ /* 0x041fe400078e0208 */
[----:B------:R-:W-:Y:S01]  /*7000*/  IMAD.X R123, R30, 0x1, R21, P3 ;  /* 0x000000011e7b7824 */ /* 0x000fe200018e0615 */
[C---:B------:R-:W-:Y:S01]  /*7010*/  IADD3 RZ, P3, R165.reuse, R14, RZ ;  /* 0x0000000ea5ff7210 */ /* 0x040fe20007f7e0ff */
[----:B-1----:R-:W-:-:S02]  /*7020*/  IMAD.IADD R146, R165, 0x1, R5 ;  /* 0x00000001a5927824 */ /* 0x002fc400078e0205 */
[C---:B------:R-:W-:Y:S01]  /*7030*/  IMAD.X R147, R30.reuse, 0x1, R15, P2 ;  /* 0x000000011e937824 */ /* 0x040fe200010e060f */
[C---:B------:R-:W-:Y:S01]  /*7040*/  IADD3 RZ, P2, R165.reuse, R12, RZ ;  /* 0x0000000ca5ff7210 */ /* 0x040fe20007f5e0ff */
[C---:B------:R-:W-:Y:S01]  /*7050*/  IMAD.IADD R148, R165.reuse, 0x1, R4 ;  /* 0x00000001a5947824 */ /* 0x040fe200078e0204 */
[----:B------:R0:W4:Y:S01]  /*7060*/  @!P0 LDG.E.U8 R233, desc[UR6][R122.64] ;  /* 0x000000067ae98981 */ /* 0x000122000c1e1100 */
[----:B------:R-:W-:Y:S01]  /*7070*/  IMAD.X R149, R30, 0x1, R13, P1 ;  /* 0x000000011e957824 */ /* 0x000fe200008e060d */
[C---:B------:R-:W-:Y:S02]  /*7080*/  IADD3 RZ, P1, R165.reuse, R7, RZ ;  /* 0x00000007a5ff7210 */ /* 0x040fe40007f3e0ff */
[----:B------:R1:W4:Y:S01]  /*7090*/  @!P0 LDG.E.U8 R232, desc[UR6][R146.64] ;  /* 0x0000000692e88981 */ /* 0x000322000c1e1100 */
[----:B------:R-:W-:Y:S02]  /*70a0*/  PRMT R238, RZ, 0x7610, R238 ;  /* 0x00007610ffee7816 */ /* 0x000fe400000000ee */
[----:B------:R-:W-:Y:S01]  /*70b0*/  PRMT R239, RZ, 0x7610, R239 ;  /* 0x00007610ffef7816 */ /* 0x000fe200000000ef */
[----:B------:R1:W4:Y:S01]  /*70c0*/  @!P0 LDG.E.U8 R231, desc[UR6][R148.64] ;  /* 0x0000000694e78981 */ /* 0x000322000c1e1100 */
[----:B------:R-:W-:Y:S01]  /*70d0*/  PRMT R240, RZ, 0x7610, R240 ;  /* 0x00007610fff07816 */ /* 0x000fe200000000f0 */
        /* <DEDUP_REMOVED lines=16> */
[C---:B------:R-:W-:Y:S02]  /*71e0*/  IMAD.X R123, R30.reuse, 0x1, R17, P3 ;  /* 0x000000011e7b7824 */ /* 0x040fe400018e0611 */
[C---:B-1----:R-:W-:Y:S02]  /*71f0*/  IMAD.IADD R146, R165.reuse, 0x1, R3 ;  /* 0x00000001a5927824 */ /* 0x042fe400078e0203 */
[----:B------:R-:W-:Y:S01]  /*7200*/  IMAD.X R147, R30, 0x1, R11, P2 ;  /* 0x000000011e937824 */ /* 0x000fe200010e060b */
[----:B------:R0:W4:Y:S01]  /*7210*/  @!P0 LDG.E.U8 R244, desc[UR6][R122.64] ;  /* 0x000000067af48981 */ /* 0x000122000c1e1100 */
[----:B------:R-:W-:-:S02]  /*7220*/  IMAD.IADD R148, R165, 0x1, R164 ;  /* 0x00000001a5947824 */ /* 0x000fc400078e02a4 */
[----:B------:R-:W-:Y:S01]  /*7230*/  IMAD.X R149, R30, 0x1, R9, P1 ;  /* 0x000000011e957824 */ /* 0x000fe200008e0609 */
[----:B------:R1:W4:Y:S04]  /*7240*/  @!P0 LDG.E.U8 R245, desc[UR6][R146.64] ;  /* 0x0000000692f58981 */ /* 0x000328000c1e1100 */
[----:B------:R3:W4:Y:S01]  /*7250*/  @!P0 LDG.E.U8 R246, desc[UR6][R148.64] ;  /* 0x0000000694f68981 */ /* 0x000722000c1e1100 */
[----:B0-----:R-:W-:Y:S01]  /*7260*/  SHF.R.S32.HI R122, RZ, 0x2, R178 ;  /* 0x00000002ff7a7819 */ /* 0x001fe200000114b2 */
[----:B------:R-:W-:-:S03]  /*7270*/  IMAD.SHL.U32 R123, R178, 0x20, RZ ;  /* 0x00000020b27b7824 */ /* 0x000fc600078e00ff */
[----:B------:R-:W-:Y:S02]  /*7280*/  SGXT R122, R122, 0x1 ;  /* 0x000000017a7a781a */ /* 0x000fe40000000200 */
[----:B-1----:R-:W-:Y:S02]  /*7290*/  LOP3.LUT R146, R178, 0x3, RZ, 0xc0, !PT ;  /* 0x00000003b2927812 */ /* 0x002fe400078ec0ff */
[----:B------:R-:W-:Y:S02]  /*72a0*/  SHF.R.U32.HI R30, RZ, 0x2, R178 ;  /* 0x00000002ff1e7819 */ /* 0x000fe400000116b2 */
[----:B------:R-:W-:Y:S01]  /*72b0*/  LOP3.LUT R122, R122, 0x90, RZ, 0xc0, !PT ;  /* 0x000000907a7a7812 */ /* 0x000fe200078ec0ff */
[----:B------:R-:W-:Y:S01]  /*72c0*/  IMAD R146, R146, 0x88, RZ ;  /* 0x0000008892927824 */ /* 0x000fe200078e02ff */
[----:B------:R-:W-:Y:S02]  /*72d0*/  SGXT.U32 R30, R30, 0x3 ;  /* 0x000000031e1e781a */ /* 0x000fe40000000000 */
[----:B------:R-:W-:Y:S01]  /*72e0*/  LOP3.LUT R122, R122, 0x260, R123, 0xf8, !PT ;  /* 0x000002607a7a7812 */ /* 0x000fe200078ef87b */
[----:B------:R-:W-:Y:S01]  /*72f0*/  IMAD.SHL.U32 R123, R178, 0x2, RZ ;  /* 0x00000002b27b7824 */ /* 0x000fe200078e00ff */
[----:B------:R-:W-:-:S02]  /*7300*/  LOP3.LUT R146, R146, R30, RZ, 0xfc, !PT ;  /* 0x0000001e92927212 */ /* 0x000fc400078efcff */
[----:B------:R-:W-:Y:S02]  /*7310*/  LOP3.LUT R242, R178, 0x20, RZ, 0xc0, !PT ;  /* 0x00000020b2f27812 */ /* 0x000fe400078ec0ff */
[----:B------:R-:W-:Y:S02]  /*7320*/  LOP3.LUT R122, R122, 0x10, R123, 0x78, !PT ;  /* 0x000000107a7a7812 */ /* 0x000fe400078e787b */
[C---:B------:R-:W-:Y:S02]  /*7330*/  LOP3.LUT R178, R146.reuse, 0x8, RZ, 0x3c, !PT ;  /* 0x0000000892b27812 */ /* 0x040fe400078e3cff */
[C---:B------:R-:W-:Y:S02]  /*7340*/  LOP3.LUT R30, R146.reuse, 0x10, RZ, 0x3c, !PT ;  /* 0x00000010921e7812 */ /* 0x040fe400078e3cff */
[----:B------:R-:W-:Y:S01]  /*7350*/  LOP3.LUT R123, R146, 0x18, RZ, 0x3c, !PT ;  /* 0x00000018927b7812 */ /* 0x000fe200078e3cff */
[----:B------:R-:W-:-:S05]  /*7360*/  IMAD.IADD R146, R28, 0x1, R146 ;  /* 0x000000011c927824 */ /* 0x000fca00078e0292 */
[----:B------:R-:W0:Y:S01]  /*7370*/  LDS.U8 R0, [R146+0x40] ;  /* 0x0000400092007984 */ /* 0x000e220000000000 */
[----:B------:R-:W-:-:S03]  /*7380*/  IMAD.IADD R30, R28, 0x1, R30 ;  /* 0x000000011c1e7824 */ /* 0x000fc600078e021e */
[----:B------:R-:W-:Y:S01]  /*7390*/  STL [R1+0x1f0], R2 ;  /* 0x0001f00201007387 */ /* 0x000fe20000100800 */
[----:B------:R-:W-:-:S03]  /*73a0*/  IMAD R242, R242, 0x8, R28 ;  /* 0x00000008f2f27824 */ /* 0x000fc600078e021c */
[----:B------:R-:W-:Y:S01]  /*73b0*/  STL [R1+0x1f4], R162 ;  /* 0x0001f4a201007387 */ /* 0x000fe20000100800 */
[----:B------:R-:W-:-:S03]  /*73c0*/  IMAD.IADD R178, R28, 0x1, R178 ;  /* 0x000000011cb27824 */ /* 0x000fc600078e02b2 */
[----:B------:R-:W-:Y:S01]  /*73d0*/  STL [R1+0x1f8], R163 ;  /* 0x0001f8a301007387 */ /* 0x000fe20000100800 */
[----:B------:R-:W-:-:S03]  /*73e0*/  IMAD.IADD R28, R28, 0x1, R123 ;  /* 0x000000011c1c7824 */ /* 0x000fc600078e027b */
[----:B------:R-:W-:Y:S01]  /*73f0*/  STL [R1+0x1fc], R251 ;  /* 0x0001fcfb01007387 */ /* 0x000fe20000100800 */
[----:B------:R-:W-:-:S03]  /*7400*/  IMAD.IADD R242, R122, 0x1, R242 ;  /* 0x000000017af27824 */ /* 0x000fc600078e02f2 */
[----:B------:R-:W-:Y:S04]  /*7410*/  STL [R1+0x200], R249 ;  /* 0x000200f901007387 */ /* 0x000fe80000100800 */
[----:B------:R-:W-:Y:S04]  /*7420*/  STL [R1+0x204], R252 ;  /* 0x000204fc01007387 */ /* 0x000fe80000100800 */
[----:B------:R-:W-:Y:S04]  /*7430*/  STL [R1+0x208], R250 ;  /* 0x000208fa01007387 */ /* 0x000fe80000100800 */
[----:B------:R-:W-:Y:S04]  /*7440*/  STL [R1+0x20c], R248 ;  /* 0x00020cf801007387 */ /* 0x000fe80000100800 */
[----:B------:R-:W-:Y:S04]  /*7450*/  LDS.U8 R212, [R30] ;  /* 0x000000001ed47984 */ /* 0x000fe80000000000 */
[----:B------:R-:W-:Y:S04]  /*7460*/  LDS.U8 R213, [R30+0x20] ;  /* 0x000020001ed57984 */ /* 0x000fe80000000000 */
[----:B------:R-:W-:Y:S04]  /*7470*/  LDS.U8 R250, [R30+0x40] ;  /* 0x000040001efa7984 */ /* 0x000fe80000000000 */
[----:B------:R-:W-:Y:S04]  /*7480*/  LDS.U8 R252, [R30+0x60] ;  /* 0x000060001efc7984 */ /* 0x000fe80000000000 */
[----:B------:R-:W-:Y:S04]  /*7490*/  LDS.U8 R214, [R30+0x200] ;  /* 0x000200001ed67984 */ /* 0x000fe80000000000 */
[----:B------:R-:W-:Y:S04]  /*74a0*/  LDS.U8 R215, [R30+0x220] ;  /* 0x000220001ed77984 */ /* 0x000fe80000000000 */
[----:B------:R-:W-:Y:S04]  /*74b0*/  LDS.U8 R249, [R30+0x240] ;  /* 0x000240001ef97984 */ /* 0x000fe80000000000 */
[----:B------:R0:W-:Y:S04]  /*74c0*/  LDS.U8 R251, [R30+0x260] ;  /* 0x000260001efb7984 */ /* 0x0001e80000000000 */
[----:B------:R-:W-:Y:S04]  /*74d0*/  LDS.U8 R122, [R146] ;  /* 0x00000000927a7984 */ /* 0x000fe80000000000 */
[----:B------:R-:W-:Y:S01]  /*74e0*/  LDS.U8 R123, [R146+0x20] ;  /* 0x00002000927b7984 */ /* 0x000fe20000000000 */
[----:B0-----:R-:W-:-:S03]  /*74f0*/  IMAD.MOV.U32 R30, RZ, RZ, R0 ;  /* 0x000000ffff1e7224 */ /* 0x001fc600078e0000 */
[----:B------:R-:W0:Y:S04]  /*7500*/  LDS.U8 R45, [R146+0x60] ;  /* 0x00006000922d7984 */ /* 0x000e280000000000 */
[----:B---3--:R-:W-:Y:S04]  /*7510*/  LDS.U8 R148, [R146+0x200] ;  /* 0x0002000092947984 */ /* 0x008fe80000000000 */
[----:B------:R-:W1:Y:S04]  /*7520*/  LDS.U8 R149, [R146+0x220] ;  /* 0x0002200092957984 */ /* 0x000e680000000000 */
[----:B------:R-:W-:Y:S04]  /*7530*/  LDS.U8 R46, [R146+0x240] ;  /* 0x00024000922e7984 */ /* 0x000fe80000000000 */
[----:B------:R-:W-:Y:S04]  /*7540*/  LDS.U8 R47, [R146+0x260] ;  /* 0x00026000922f7984 */ /* 0x000fe80000000000 */
[----:B------:R-:W-:Y:S04]  /*7550*/  LDS.U8 R234, [R178] ;  /* 0x00000000b2ea7984 */ /* 0x000fe80000000000 */
[----:B------:R-:W3:Y:S04]  /*7560*/  LDS.U8 R235, [R178+0x20] ;  /* 0x00002000b2eb7984 */ /* 0x000ee80000000000 */
[----:B------:R-:W-:Y:S04]  /*7570*/  LDS.U8 R248, [R178+0x40] ;  /* 0x00004000b2f87984 */ /* 0x000fe80000000000 */
[----:B------:R-:W-:Y:S04]  /*7580*/  LDS.U8 R222, [R178+0x60] ;  /* 0x00006000b2de7984 */ /* 0x000fe80000000000 */
[----:B------:R-:W-:Y:S04]  /*7590*/  LDS.U8 R236, [R178+0x200] ;  /* 0x00020000b2ec7984 */ /* 0x000fe80000000000 */
[----:B------:R-:W3:Y:S04]  /*75a0*/  LDS.U8 R237, [R178+0x220] ;  /* 0x00022000b2ed7984 */ /* 0x000ee80000000000 */
[----:B------:R-:W-:Y:S04]  /*75b0*/  LDS.U8 R221, [R178+0x240] ;  /* 0x00024000b2dd7984 */ /* 0x000fe80000000000 */
[----:B------:R-:W-:Y:S04]  /*75c0*/  LDS.U8 R178, [R178+0x260] ;  /* 0x00026000b2b27984 */ /* 0x000fe80000000000 */
[----:B------:R-:W-:Y:S04]  /*75d0*/  LDS.U8 R216, [R28] ;  /* 0x000000001cd87984 */ /* 0x000fe80000000000 */
[----:B------:R-:W-:Y:S04]  /*75e0*/  LDS.U8 R217, [R28+0x20] ;  /* 0x000020001cd97984 */ /* 0x000fe80000000000 */
[----:B------:R-:W-:Y:S04]  /*75f0*/  LDS.U8 R163, [R28+0x40] ;  /* 0x000040001ca37984 */ /* 0x000fe80000000000 */
[----:B------:R-:W-:Y:S04]  /*7600*/  LDS.U8 R162, [R28+0x60] ;  /* 0x000060001ca27984 */ /* 0x000fe80000000000 */
[----:B------:R-:W-:Y:S04]  /*7610*/  LDS.U8 R146, [R28+0x200] ;  /* 0x000200001c927984 */ /* 0x000fe80000000000 */
[----:B------:R-:W3:Y:S04]  /*7620*/  LDS.U8 R147, [R28+0x220] ;  /* 0x000220001c937984 */ /* 0x000ee80000000000 */
[----:B------:R-:W-:Y:S04]  /*7630*/  LDS.U8 R2, [R28+0x240] ;  /* 0x000240001c027984 */ /* 0x000fe80000000000 */
[----:B------:R0:W-:Y:S01]  /*7640*/  LDS.U8 R0, [R28+0x260] ;  /* 0x000260001c007984 */ /* 0x0001e20000000000 */
[----:B------:R-:W-:Y:S01]  /*7650*/  BAR.SYNC.DEFER_BLOCKING 0x0 ;  /* 0x0000000000007b1d */ /* 0x000fe20000010000 */
[----:B0-----:R-:W-:-:S05]  /*7660*/  IMAD.MOV.U32 R28, RZ, RZ, R45 ;  /* 0x000000ffff1c7224 */ /* 0x001fca00078e002d */
[----:B------:R-:W3:Y:S04]  /*7670*/  LDL.LU R45, [R1+0x218] ;  /* 0x00021800012d7983 */ /* 0x000ee80000300800 */
[----:B------:R-:W-:Y:S04]  /*7680*/  STS.U8 [R29], R31 ;  /* 0x0000001f1d007388 */ /* 0x000fe80000000000 */
[----:B------:R-:W-:Y:S04]  /*7690*/  STS.U8 [R29+0x40], R32 ;  /* 0x000040201d007388 */ /* 0x000fe80000000000 */
        /* <DEDUP_REMOVED lines=11> */
[----:B--2---:R-:W-:Y:S04]  /*7750*/  STS.U8 [R29+0x640], R157 ;  /* 0x0006409d1d007388 */ /* 0x004fe80000000000 */
[----:B------:R-:W-:Y:S04]  /*7760*/  STS.U8 [R29+0x700], R160 ;  /* 0x000700a01d007388 */ /* 0x000fe80000000000 */
[----:B------:R-:W-:Y:S04]  /*7770*/  STS.U8 [R29+0x740], R161 ;  /* 0x000740a11d007388 */ /* 0x000fe80000000000 */
[----:B----4-:R0:W-:Y:S04]  /*7780*/  STS.U8 [R29+0x800], R191 ;  /* 0x000800bf1d007388 */ /* 0x0101e80000000000 */
[----:B------:R2:W-:Y:S04]  /*7790*/  STS.U8 [R29+0x840], R192 ;  /* 0x000840c01d007388 */ /* 0x0005e80000000000 */
        /* <DEDUP_REMOVED lines=45> */
[----:B------:R-:W-:Y:S01]  /*7a70*/  STS.U8 [R112+0xfc0], R246 ;  /* 0x000fc0f670007388 */ /* 0x000fe20000000000 */
[----:B------:R-:W-:Y:S01]  /*7a80*/  BAR.SYNC.DEFER_BLOCKING 0x0 ;  /* 0x0000000000007b1d */ /* 0x000fe20000010000 */
[----:B0-----:R-:W-:-:S02]  /*7a90*/  IMAD.MOV.U32 R191, RZ, RZ, R28 ;  /* 0x000000ffffbf7224 */ /* 0x001fc400078e001c */
[----:B--2---:R-:W-:-:S03]  /*7aa0*/  IMAD.MOV.U32 R192, RZ, RZ, R30 ;  /* 0x000000ffffc07224 */ /* 0x004fc600078e001e */
[----:B------:R-:W0:Y:S04]  /*7ab0*/  LDSM.16.M88.4 R28, [R242] ;  /* 0x00000000f21c783b */ /* 0x000e280000000200 */
[----:B------:R-:W2:Y:S04]  /*7ac0*/  LDSM.16.M88.4 R32, [R242+0x400] ;  /* 0x00040000f220783b */ /* 0x000ea80000000200 */
[----:B------:R-:W2:Y:S04]  /*7ad0*/  LDSM.16.M88.4 R36, [R242+0x800] ;  /* 0x00080000f224783b */ /* 0x000ea80000000200 */
[----:B------:R-:W2:Y:S01]  /*7ae0*/  LDSM.16.M88.4 R40, [R242+0xc00] ;  /* 0x000c0000f228783b */ /* 0x000ea20000000200 */
[----:B------:R-:W-:-:S02]  /*7af0*/  IMAD R120, R123, 0x100, R122 ;  /* 0x000001007b787824 */ /* 0x000fc400078e027a */
[----:B-1----:R-:W-:Y:S02]  /*7b00*/  IMAD R122, R149, 0x100, R148 ;  /* 0x00000100957a7824 */ /* 0x002fe400078e0294 */
[----:B---3--:R-:W-:Y:S02]  /*7b10*/  IMAD R121, R235, 0x100, R234 ;  /* 0x00000100eb797824 */ /* 0x008fe400078e02ea */
[----:B------:R-:W-:Y:S01]  /*7b20*/  IMAD R123, R237, 0x100, R236 ;  /* 0x00000100ed7b7824 */ /* 0x000fe200078e02ec */
[----:B------:R-:W-:Y:S01]  /*7b30*/  F2FP.F16.E4M3.UNPACK_B R120, R120 ;  /* 0x00000078ff78723e */ /* 0x000fe200020006ff */
[----:B----4-:R-:W-:Y:S01]  /*7b40*/  IMAD R115, R147, 0x100, R146 ;  /* 0x0000010093737824 */ /* 0x010fe200078e0292 */
[----:B------:R-:W-:Y:S02]  /*7b50*/  F2FP.F16.E4M3.UNPACK_B R122, R122 ;  /* 0x0000007aff7a723e */ /* 0x000fe400020006ff */
[----:B------:R-:W-:Y:S02]  /*7b60*/  F2FP.F16.E4M3.UNPACK_B R121, R121 ;  /* 0x00000079ff79723e */ /* 0x000fe400020006ff */
[----:B------:R-:W-:-:S02]  /*7b70*/  F2FP.F16.E4M3.UNPACK_B R123, R123 ;  /* 0x0000007bff7b723e */ /* 0x000fc400020006ff */
[----:B0-----:R-:W-:Y:S02]  /*7b80*/  F2FP.F16.E4M3.UNPACK_B R160, R28 ;  /* 0x0000001cffa0723e */ /* 0x001fe400020006ff */
[----:B------:R-:W-:Y:S02]  /*7b90*/  F2FP.F16.E4M3.UNPACK_B R161, R29 ;  /* 0x0000001dffa1723e */ /* 0x000fe400020006ff */
[----:B------:R-:W-:Y:S02]  /*7ba0*/  F2FP.F16.E4M3.UNPACK_B R148, R30 ;  /* 0x0000001eff94723e */ /* 0x000fe400020006ff */
[----:B------:R-:W-:Y:S02]  /*7bb0*/  F2FP.F16.E4M3.UNPACK_B R149, R31 ;  /* 0x0000001fff95723e */ /* 0x000fe400020006ff */
[----:B--2---:R-:W-:Y:S02]  /*7bc0*/  F2FP.F16.E4M3.UNPACK_B R150, R32 ;  /* 0x00000020ff96723e */ /* 0x004fe400020006ff */
[----:B------:R-:W-:-:S02]  /*7bd0*/  F2FP.F16.E4M3.UNPACK_B R151, R33 ;  /* 0x00000021ff97723e */ /* 0x000fc400020006ff */
[----:B------:R-:W-:Y:S02]  /*7be0*/  F2FP.F16.E4M3.UNPACK_B R152, R34 ;  /* 0x00000022ff98723e */ /* 0x000fe400020006ff */
[----:B------:R-:W-:Y:S02]  /*7bf0*/  F2FP.F16.E4M3.UNPACK_B R153, R35 ;  /* 0x00000023ff99723e */ /* 0x000fe400020006ff */
[----:B------:R-:W-:Y:S02]  /*7c00*/  F2FP.F16.E4M3.UNPACK_B R154, R36 ;  /* 0x00000024ff9a723e */ /* 0x000fe400020006ff */
[----:B------:R-:W-:Y:S02]  /*7c10*/  F2FP.F16.E4M3.UNPACK_B R155, R37 ;  /* 0x00000025ff9b723e */ /* 0x000fe400020006ff */
[----:B------:R-:W-:Y:S02]  /*7c20*/  F2FP.F16.E4M3.UNPACK_B R156, R38 ;  /* 0x00000026ff9c723e */ /* 0x000fe400020006ff */
[----:B------:R-:W-:-:S02]  /*7c30*/  F2FP.F16.E4M3.UNPACK_B R157, R39 ;  /* 0x00000027ff9d723e */ /* 0x000fc400020006ff */
[----:B------:R-:W-:Y:S02]  /*7c40*/  F2FP.F16.E4M3.UNPACK_B R158, R40 ;  /* 0x00000028ff9e723e */ /* 0x000fe400020006ff */
[----:B------:R-:W-:Y:S02]  /*7c50*/  F2FP.F16.E4M3.UNPACK_B R159, R41 ;  /* 0x00000029ff9f723e */ /* 0x000fe400020006ff */
[----:B------:R-:W-:Y:S02]  /*7c60*/  F2FP.F16.E4M3.UNPACK_B R146, R42 ;  /* 0x0000002aff92723e */ /* 0x000fe400020006ff */
[----:B------:R-:W-:Y:S01]  /*7c70*/  F2FP.F16.E4M3.UNPACK_B R147, R43 ;  /* 0x0000002bff93723e */ /* 0x000fe200020006ff */
[C---:B------:R-:W-:Y:S06]  /*7c80*/  HMMA.16816.F32 R104, R120.reuse, R160, R104 ;  /* 0x000000a07868723c */ /* 0x040fec0000001868 */
[C---:B------:R-:W-:Y:S06]  /*7c90*/  HMMA.16816.F32 R100, R120.reuse, R148, R100 ;  /* 0x000000947864723c */ /* 0x040fec0000001864 */
[C---:B------:R-:W-:Y:S06]  /*7ca0*/  HMMA.16816.F32 R96, R120.reuse, R150, R96 ;  /* 0x000000967860723c */ /* 0x040fec0000001860 */
[C---:B------:R-:W-:Y:S06]  /*7cb0*/  HMMA.16816.F32 R92, R120.reuse, R152, R92 ;  /* 0x00000098785c723c */ /* 0x040fec000000185c */
[C---:B------:R-:W-:Y:S06]  /*7cc0*/  HMMA.16816.F32 R88, R120.reuse, R154, R88 ;  /* 0x0000009a7858723c */ /* 0x040fec0000001858 */
[C---:B------:R-:W-:Y:S06]  /*7cd0*/  HMMA.16816.F32 R84, R120.reuse, R156, R84 ;  /* 0x0000009c7854723c */ /* 0x040fec0000001854 */
[C---:B------:R-:W-:Y:S06]  /*7ce0*/  HMMA.16816.F32 R80, R120.reuse, R158, R80 ;  /* 0x0000009e7850723c */ /* 0x040fec0000001850 */
[----:B------:R-:W-:Y:S07]  /*7cf0*/  HMMA.16816.F32 R76, R120, R146, R76 ;  /* 0x00000092784c723c */ /* 0x000fee000000184c */
[----:B------:R-:W-:-:S02]  /*7d00*/  IMAD R122, R47, 0x100, R46 ;  /* 0x000001002f7a7824 */ /* 0x000fc400078e022e */
[----:B------:R-:W2:Y:S04]  /*7d10*/  LDL.LU R46, [R1+0x214] ;  /* 0x00021400012e7983 */ /* 0x000ea80000300800 */
[----:B------:R-:W2:Y:S01]  /*7d20*/  LDL.LU R47, [R1+0x210] ;  /* 0x00021000012f7983 */ /* 0x000ea20000300800 */
[----:B------:R-:W-:Y:S02]  /*7d30*/  IMAD R112, R213, 0x100, R212 ;  /* 0x00000100d5707824 */ /* 0x000fe400078e02d4 */
[----:B------:R-:W-:Y:S02]  /*7d40*/  IMAD R114, R215, 0x100, R214 ;  /* 0x00000100d7727824 */ /* 0x000fe400078e02d6 */
[----:B------:R-:W-:Y:S01]  /*7d50*/  IMAD R113, R217, 0x100, R216 ;  /* 0x00000100d9717824 */ /* 0x000fe200078e02d8 */
[----:B------:R-:W-:-:S02]  /*7d60*/  F2FP.F16.E4M3.UNPACK_B R112, R112 ;  /* 0x00000070ff70723e */ /* 0x000fc400020006ff */
[----:B------:R-:W-:Y:S02]  /*7d70*/  F2FP.F16.E4M3.UNPACK_B R114, R114 ;  /* 0x00000072ff72723e */ /* 0x000fe400020006ff */
[----:B------:R-:W-:Y:S02]  /*7d80*/  F2FP.F16.E4M3.UNPACK_B R113, R113 ;  /* 0x00000071ff71723e */ /* 0x000fe400020006ff */
[----:B------:R-:W-:Y:S01]  /*7d90*/  F2FP.F16.E4M3.UNPACK_B R115, R115 ;  /* 0x00000073ff73723e */ /* 0x000fe200020006ff */
[----:B------:R-:W-:Y:S02]  /*7da0*/  IMAD R121, R222, 0x100, R248 ;  /* 0x00000100de797824 */ /* 0x000fe400078e02f8 */
[----:B------:R-:W3:Y:S04]  /*7db0*/  LDL.LU R248, [R1+0x20c] ;  /* 0x00020c0001f87983 */ /* 0x000ee80000300800 */
[C---:B------:R-:W-:Y:S06]  /*7dc0*/  HMMA.16816.F32 R68, R112.reuse, R148, R68 ;  /* 0x000000947044723c */ /* 0x040fec0000001844 */
[----:B------:R-:W-:Y:S01]  /*7dd0*/  HMMA.16816.F32 R72, R112, R160, R72 ;  /* 0x000000a07048723c */ /* 0x000fe20000001848 */
[----:B------:R-:W-:Y:S01]  /*7de0*/  F2FP.F16.E4M3.UNPACK_B R148, R28.H1 ;  /* 0x0000001cff94723e */ /* 0x000fe200030006ff */
[----:B------:R-:W-:-:S02]  /*7df0*/  IMAD R28, R252, 0x100, R250 ;  /* 0x00000100fc1c7824 */ /* 0x000fc400078e02fa */
[----:B------:R-:W4:Y:S02]  /*7e00*/  LDL.LU R250, [R1+0x208] ;  /* 0x0002080001fa7983 */ /* 0x000f240000300800 */
[C---:B------:R-:W-:Y:S01]  /*7e10*/  HMMA.16816.F32 R64, R112.reuse, R150, R64 ;  /* 0x000000967040723c */ /* 0x040fe20000001840 */
[----:B------:R-:W-:Y:S01]  /*7e20*/  F2FP.F16.E4M3.UNPACK_B R149, R29.H1 ;  /* 0x0000001dff95723e */ /* 0x000fe200030006ff */
[----:B------:R-:W4:Y:S04]  /*7e30*/  LDL.LU R252, [R1+0x204] ;  /* 0x0002040001fc7983 */ /* 0x000f280000300800 */
[----:B------:R-:W-:Y:S01]  /*7e40*/  HMMA.16816.F32 R60, R112, R152, R60 ;  /* 0x00000098703c723c */ /* 0x000fe2000000183c */
[----:B------:R-:W-:-:S05]  /*7e50*/  IMAD R29, R162, 0x100, R163 ;  /* 0x00000100a21d7824 */ /* 0x000fca00078e02a3 */
[C---:B------:R-:W-:Y:S06]  /*7e60*/  HMMA.16816.F32 R56, R112.reuse, R154, R56 ;  /* 0x0000009a7038723c */ /* 0x040fec0000001838 */
[C---:B------:R-:W-:Y:S06]  /*7e70*/  HMMA.16816.F32 R52, R112.reuse, R156, R52 ;  /* 0x0000009c7034723c */ /* 0x040fec0000001834 */
[----:B------:R-:W-:Y:S01]  /*7e80*/  HMMA.16816.F32 R48, R112, R158, R48 ;  /* 0x0000009e7030723c */ /* 0x000fe20000001830 */
[----:B------:R-:W-:-:S05]  /*7e90*/  IMAD R120, R191, 0x100, R192 ;  /* 0x00000100bf787824 */ /* 0x000fca00078e02c0 */
[----:B--2---:R-:W-:Y:S07]  /*7ea0*/  HMMA.16816.F32 R44, R112, R146, R44 ;  /* 0x00000092702c723c */ /* 0x004fee000000182c */
[----:B------:R-:W-:Y:S01]  /*7eb0*/  F2FP.F16.E4M3.UNPACK_B R112, R30.H1 ;  /* 0x0000001eff70723e */ /* 0x000fe200030006ff */
[----:B------:R-:W-:Y:S02]  /*7ec0*/  IMAD R30, R251, 0x100, R249 ;  /* 0x00000100fb1e7824 */ /* 0x000fe400078e02f9 */
[----:B------:R-:W2:Y:S01]  /*7ed0*/  LDL.LU R249, [R1+0x200] ;  /* 0x0002000001f97983 */ /* 0x000ea20000300800 */
[----:B------:R-:W-:Y:S01]  /*7ee0*/  F2FP.F16.E4M3.UNPACK_B R113, R31.H1 ;  /* 0x0000001fff71723e */ /* 0x000fe200030006ff */
[----:B------:R-:W-:-:S02]  /*7ef0*/  IMAD R31, R0, 0x100, R2 ;  /* 0x00000100001f7824 */ /* 0x000fc400078e0202 */
[----:B------:R-:W3:Y:S04]  /*7f00*/  LDL.LU R251, [R1+0x1fc] ;  /* 0x0001fc0001fb7983 */ /* 0x000ee80000300800 */
[----:B------:R-:W4:Y:S04]  /*7f10*/  LDL.LU R163, [R1+0x1f8] ;  /* 0x0001f80001a37983 */ /* 0x000f280000300800 */
[----:B------:R-:W4:Y:S04]  /*7f20*/  LDL.LU R162, [R1+0x1f4] ;  /* 0x0001f40001a27983 */ /* 0x000f280000300800 */
[----:B------:R-:W4:Y:S04]  /*7f30*/  LDL.LU R2, [R1+0x1f0] ;  /* 0x0001f00001027983 */ /* 0x000f280000300800 */
[----:B------:R-:W4:Y:S04]  /*7f40*/  LDL.LU R0, [R1+0x1ec] ;  /* 0x0001ec0001007983 */ /* 0x000f280000300800 */
[----:B------:R-:W4:Y:S04]  /*7f50*/  LDL.LU R211, [R1] ;  /* 0x0000000001d37983 */ /* 0x000f280000300800 */
[----:B------:R-:W4:Y:S04]  /*7f60*/  LDL.LU R206, [R1+0x8] ;  /* 0x0000080001ce7983 */ /* 0x000f280000300800 */
[----:B------:R-:W4:Y:S04]  /*7f70*/  LDL.LU R207, [R1+0x10] ;  /* 0x0000100001cf7983 */ /* 0x000f280000300800 */
[----:B------:R-:W4:Y:S04]  /*7f80*/  LDL.LU R202, [R1+0x18] ;  /* 0x0000180001ca7983 */ /* 0x000f280000300800 */
[----:B------:R-:W4:Y:S04]  /*7f90*/  LDL.LU R198, [R1+0x20] ;  /* 0x0000200001c67983 */ /* 0x000f280000300800 */
[----:B------:R-:W4:Y:S04]  /*7fa0*/  LDL.LU R192, [R1+0x28] ;  /* 0x0000280001c07983 */ /* 0x000f280000300800 */
[----:B------:R-:W4:Y:S01]  /*7fb0*/  LDL.LU R191, [R1+0x30] ;  /* 0x0000300001bf7983 */ /* 0x000f220000300800 */
[----:B------:R-:W-:-:S02]  /*7fc0*/  USHF.R.S32.HI UR8, URZ, 0x1f, UR4 ;  /* 0x0000001f3f087899 */ /* 0x000fc40008011404 */
[----:B------:R-:W-:Y:S02]  /*7fd0*/  IADD3 R7, P3, R7, UR4, RZ ;  /* 0x0000000407077c10 */ /* 0x000fe4000ff7e0ff */
[----:B------:R-:W-:Y:S01]  /*7fe0*/  IADD3 R164, P5, R164, UR4, RZ ;  /* 0x00000004a4a47c10 */ /* 0x000fe2000ffbe0ff */
[----:B------:R-:W4:Y:S01]  /*7ff0*/  LDL.LU R232, [R1+0x38] ;  /* 0x0000380001e87983 */ /* 0x000f220000300800 */
[----:B------:R-:W-:Y:S02]  /*8000*/  IADD3 R8, P4, R8, UR4, RZ ;  /* 0x0000000408087c10 */ /* 0x000fe4000ff9e0ff */
[----:B------:R-:W-:Y:S01]  /*8010*/  IADD3 R3, P6, R3, UR4, RZ ;  /* 0x0000000403037c10 */ /* 0x000fe2000ffde0ff */
[----:B------:R-:W4:Y:S01]  /*8020*/  LDL.LU R233, [R1+0x40] ;  /* 0x0000400001e97983 */ /* 0x000f220000300800 */
[----:B------:R-:W-:Y:S02]  /*8030*/  IADD3.X R19, R19, UR8, RZ, P3, !PT ;  /* 0x0000000813137c10 */ /* 0x000fe40009ffe4ff */
[----:B------:R-:W-:Y:S01]  /*8040*/  IADD3.X R9, R9, UR8, RZ, P5, !PT ;  /* 0x0000000809097c10 */ /* 0x000fe2000affe4ff */
[----:B------:R-:W4:Y:S01]  /*8050*/  LDL.LU R228, [R1+0x48] ;  /* 0x0000480001e47983 */ /* 0x000f220000300800 */
[----:B------:R-:W-:-:S02]  /*8060*/  IADD3 R20, P3, R20, UR4, RZ ;  /* 0x0000000414147c10 */ /* 0x000fc4000ff7e0ff */
[----:B------:R-:W-:Y:S01]  /*8070*/  IADD3 R4, P0, R4, UR4, RZ ;  /* 0x0000000404047c10 */ /* 0x000fe2000ff1e0ff */
[----:B------:R-:W4:Y:S01]  /*8080*/  LDL.LU R230, [R1+0x50] ;  /* 0x0000500001e67983 */ /* 0x000f220000300800 */
[----:B------:R-:W-:Y:S02]  /*8090*/  IADD3 R10, P5, R10, UR4, RZ ;  /* 0x000000040a0a7c10 */ /* 0x000fe4000ffbe0ff */
[----:B------:R-:W-:Y:S01]  /*80a0*/  IADD3.X R21, R21, UR8, RZ, P4, !PT ;  /* 0x0000000815157c10 */ /* 0x000fe2000a7fe4ff */
[----:B------:R-:W4:Y:S01]  /*80b0*/  LDL.LU R229, [R1+0x58] ;  /* 0x0000580001e57983 */ /* 0x000f220000300800 */
[----:B------:R-:W-:Y:S02]  /*80c0*/  IADD3 R5, P1, R5, UR4, RZ ;  /* 0x0000000405057c10 */ /* 0x000fe4000ff3e0ff */
[----:B------:R-:W-:Y:S02]  /*80d0*/  IADD3.X R11, R11, UR8, RZ, P6, !PT ;  /* 0x000000080b0b7c10 */ /* 0x000fe4000b7fe4ff */
[----:B------:R-:W-:-:S02]  /*80e0*/  IADD3 R22, P4, R22, UR4, RZ ;  /* 0x0000000416167c10 */ /* 0x000fc4000ff9e0ff */
[----:B------:R-:W-:Y:S02]  /*80f0*/  IADD3 R12, P6, R12, UR4, RZ ;  /* 0x000000040c0c7c10 */ /* 0x000fe4000ffde0ff */
[----:B------:R-:W-:Y:S02]  /*8100*/  IADD3.X R117, R117, UR8, RZ, P3, !PT ;  /* 0x0000000875757c10 */ /* 0x000fe40009ffe4ff */
[----:B------:R-:W-:Y:S02]  /*8110*/  IADD3 R6, P2, R6, UR4, RZ ;  /* 0x0000000406067c10 */ /* 0x000fe4000ff5e0ff */
[----:B------:R-:W-:Y:S02]  /*8120*/  IADD3.X R13, R13, UR8, RZ, P0, !PT ;  /* 0x000000080d0d7c10 */ /* 0x000fe400087fe4ff */
[----:B------:R-:W-:Y:S02]  /*8130*/  IADD3.X R23, R23, UR8, RZ, P5, !PT ;  /* 0x0000000817177c10 */ /* 0x000fe4000affe4ff */
[----:B------:R-:W-:-:S02]  /*8140*/  IADD3 R118, P3, R118, UR4, RZ ;  /* 0x0000000476767c10 */ /* 0x000fc4000ff7e0ff */
[----:B------:R-:W-:Y:S02]  /*8150*/  IADD3 R14, P0, R14, UR4, RZ ;  /* 0x000000040e0e7c10 */ /* 0x000fe4000ff1e0ff */
[----:B------:R-:W-:Y:S02]  /*8160*/  IADD3 R24, P5, R24, UR4, RZ ;  /* 0x0000000418187c10 */ /* 0x000fe4000ffbe0ff */
[----:B------:R-:W-:Y:S02]  /*8170*/  IADD3.X R15, R15, UR8, RZ, P1, !PT ;  /* 0x000000080f0f7c10 */ /* 0x000fe40008ffe4ff */
[----:B------:R-:W-:Y:S02]  /*8180*/  IADD3.X R119, R119, UR8, RZ, P4, !PT ;  /* 0x0000000877777c10 */ /* 0x000fe4000a7fe4ff */
[----:B------:R-:W-:Y:S02]  /*8190*/  IADD3 R16, P1, R16, UR4, RZ ;  /* 0x0000000410107c10 */ /* 0x000fe4000ff3e0ff */
[----:B------:R-:W-:-:S02]  /*81a0*/  IADD3.X R25, R25, UR8, RZ, P6, !PT ;  /* 0x0000000819197c10 */ /* 0x000fc4000b7fe4ff */
[----:B------:R-:W-:Y:S02]  /*81b0*/  IADD3 R124, P4, R124, UR4, RZ ;  /* 0x000000047c7c7c10 */ /* 0x000fe4000ff9e0ff */
[----:B------:R-:W-:Y:S02]  /*81c0*/  IADD3.X R17, R17, UR8, RZ, P2, !PT ;  /* 0x0000000811117c10 */ /* 0x000fe400097fe4ff */
[----:B------:R-:W-:Y:S02]  /*81d0*/  IADD3 R26, P6, R26, UR4, RZ ;  /* 0x000000041a1a7c10 */ /* 0x000fe4000ffde0ff */
[----:B------:R-:W-:Y:S02]  /*81e0*/  IADD3.X R135, R135, UR8, RZ, P3, !PT ;  /* 0x0000000887877c10 */ /* 0x000fe40009ffe4ff */
[----:B------:R-:W-:Y:S02]  /*81f0*/  IADD3 R18, P2, R18, UR4, RZ ;  /* 0x0000000412127c10 */ /* 0x000fe4000ff5e0ff */
[----:B------:R-:W-:-:S02]  /*8200*/  IADD3.X R27, R27, UR8, RZ, P0, !PT ;  /* 0x000000081b1b7c10 */ /* 0x000fc400087fe4ff */
[----:B------:R-:W-:Y:S02]  /*8210*/  IADD3.X R125, R125, UR8, RZ, P5, !PT ;  /* 0x000000087d7d7c10 */ /* 0x000fe4000affe4ff */
[----:B------:R-:W-:Y:S02]  /*8220*/  IADD3 R136, P3, R136, UR4, RZ ;  /* 0x0000000488887c10 */ /* 0x000fe4000ff7e0ff */
[----:B------:R-:W-:Y:S02]  /*8230*/  IADD3 R108, P0, R108, UR4, RZ ;  /* 0x000000046c6c7c10 */ /* 0x000fe4000ff1e0ff */
[----:B------:R-:W-:Y:S02]  /*8240*/  IADD3 R126, P5, R126, UR4, RZ ;  /* 0x000000047e7e7c10 */ /* 0x000fe4000ffbe0ff */
[----:B------:R-:W-:Y:S02]  /*8250*/  IADD3.X R109, R109, UR8, RZ, P1, !PT ;  /* 0x000000086d6d7c10 */ /* 0x000fe40008ffe4ff */
[----:B------:R-:W-:-:S02]  /*8260*/  IADD3.X R137, R137, UR8, RZ, P4, !PT ;  /* 0x0000000889897c10 */ /* 0x000fc4000a7fe4ff */
[----:B------:R-:W-:Y:S02]  /*8270*/  IADD3 R110, P1, R110, UR4, RZ ;  /* 0x000000046e6e7c10 */ /* 0x000fe4000ff3e0ff */
[----:B------:R-:W-:Y:S02]  /*8280*/  IADD3.X R127, R127, UR8, RZ, P6, !PT ;  /* 0x000000087f7f7c10 */ /* 0x000fe4000b7fe4ff */
[----:B------:R-:W-:Y:S02]  /*8290*/  IADD3 R138, P4, R138, UR4, RZ ;  /* 0x000000048a8a7c10 */ /* 0x000fe4000ff9e0ff */
[----:B------:R-:W-:Y:S02]  /*82a0*/  IADD3.X R111, R111, UR8, RZ, P2, !PT ;  /* 0x000000086f6f7c10 */ /* 0x000fe400097fe4ff */
[----:B------:R-:W-:Y:S02]  /*82b0*/  IADD3 R128, P6, R128, UR4, RZ ;  /* 0x0000000480807c10 */ /* 0x000fe4000ffde0ff */
[----:B------:R-:W-:-:S02]  /*82c0*/  IADD3.X R144, R144, UR8, RZ, P3, !PT ;  /* 0x0000000890907c10 */ /* 0x000fc40009ffe4ff */
[----:B------:R-:W-:Y:S02]  /*82d0*/  IADD3 R116, P2, R116, UR4, RZ ;  /* 0x0000000474747c10 */ /* 0x000fe4000ff5e0ff */
[----:B------:R-:W-:Y:S02]  /*82e0*/  IADD3.X R129, R129, UR8, RZ, P0, !PT ;  /* 0x0000000881817c10 */ /* 0x000fe400087fe4ff */
[----:B------:R-:W-:Y:S02]  /*82f0*/  IADD3.X R139, R139, UR8, RZ, P5, !PT ;  /* 0x000000088b8b7c10 */ /* 0x000fe4000affe4ff */
[----:B------:R-:W-:Y:S02]  /*8300*/  IADD3 R177, P3, R177, UR4, RZ ;  /* 0x00000004b1b17c10 */ /* 0x000fe4000ff7e0ff */
[----:B------:R-:W-:Y:S02]  /*8310*/  IADD3 R130, P0, R130, UR4, RZ ;  /* 0x0000000482827c10 */ /* 0x000fe4000ff1e0ff */
[----:B------:R-:W-:-:S02]  /*8320*/  IADD3 R167, P5, R167, UR4, RZ ;  /* 0x00000004a7a77c10 */ /* 0x000fc4000ffbe0ff */
[----:B------:R-:W-:Y:S02]  /*8330*/  IADD3.X R131, R131, UR8, RZ, P1, !PT ;  /* 0x0000000883837c10 */ /* 0x000fe40008ffe4ff */
[----:B------:R-:W-:Y:S02]  /*8340*/  IADD3.X R145, R145, UR8, RZ, P4, !PT ;  /* 0x0000000891917c10 */ /* 0x000fe4000a7fe4ff */
[----:B------:R-:W-:Y:S02]  /*8350*/  IADD3 R132, P1, R132, UR4, RZ ;  /* 0x0000000484847c10 */ /* 0x000fe4000ff3e0ff */
[----:B------:R-:W-:Y:S02]  /*8360*/  IADD3.X R140, R140, UR8, RZ, P6, !PT ;  /* 0x000000088c8c7c10 */ /* 0x000fe4000b7fe4ff */
[----:B------:R-:W-:Y:S02]  /*8370*/  IADD3 R180, P4, R180, UR4, RZ ;  /* 0x00000004b4b47c10 */ /* 0x000fe4000ff9e0ff */
[----:B------:R-:W-:-:S02]  /*8380*/  IADD3.X R133, R133, UR8, RZ, P2, !PT ;  /* 0x0000000885857c10 */ /* 0x000fc400097fe4ff */
        /* <DEDUP_REMOVED lines=21> */
[----:B------:R-:W-:Y:S02]  /*84e0*/  IADD3.X R172, R172, UR8, RZ, P1, !PT ;  /* 0x00000008acac7c10 */ /* 0x000fe40008ffe4ff */
[----:B------:R-:W-:Y:S02]  /*84f0*/  IADD3.X R200, R200, UR8, RZ, P4, !PT ;  /* 0x00000008c8c87c10 */ /* 0x000fe4000a7fe4ff */
[----:B------:R-:W-:-:S02]  /*8500*/  IADD3 R189, P1, R189, UR4, RZ ;  /* 0x00000004bdbd7c10 */ /* 0x000fc4000ff3e0ff */
[----:B------:R-:W-:Y:S02]  /*8510*/  IADD3.X R183, R183, UR8, RZ, P6, !PT ;  /* 0x00000008b7b77c10 */ /* 0x000fe4000b7fe4ff */
[----:B------:R-:W-:Y:S02]  /*8520*/  IADD3.X R174, R174, UR8, RZ, P2, !PT ;  /* 0x00000008aeae7c10 */ /* 0x000fe400097fe4ff */
[----:B------:R-:W-:Y:S02]  /*8530*/  IADD3 R241, P6, R241, UR4, RZ ;  /* 0x00000004f1f17c10 */ /* 0x000fe4000ffde0ff */
[----:B------:R-:W-:Y:S02]  /*8540*/  IADD3 R194, P2, R194, UR4, RZ ;  /* 0x00000004c2c27c10 */ /* 0x000fe4000ff5e0ff */
[----:B------:R-:W-:Y:S02]  /*8550*/  IADD3.X R185, R185, UR8, RZ, P0, !PT ;  /* 0x00000008b9b97c10 */ /* 0x000fe400087fe4ff */
[----:B------:R-:W-:-:S02]  /*8560*/  IADD3.X R205, R205, UR8, RZ, P5, !PT ;  /* 0x00000008cdcd7c10 */ /* 0x000fc4000affe4ff */
[----:B------:R-:W-:Y:S02]  /*8570*/  IADD3 R247, P0, R247, UR4, RZ ;  /* 0x00000004f7f77c10 */ /* 0x000fe4000ff1e0ff */
[----:B------:R-:W-:Y:S02]  /*8580*/  IADD3.X R188, R188, UR8, RZ, P1, !PT ;  /* 0x00000008bcbc7c10 */ /* 0x000fe40008ffe4ff */
[----:B------:R-:W-:Y:S02]  /*8590*/  IADD3.X R227, R227, UR8, RZ, P6, !PT ;  /* 0x00000008e3e37c10 */ /* 0x000fe4000b7fe4ff */
[----:B------:R-:W-:Y:S02]  /*85a0*/  IADD3.X R193, R193, UR8, RZ, P2, !PT ;  /* 0x00000008c1c17c10 */ /* 0x000fe400097fe4ff */
[----:B------:R-:W-:Y:S02]  /*85b0*/  IADD3.X R243, R243, UR8, RZ, P0, !PT ;  /* 0x00000008f3f37c10 */ /* 0x000fe400087fe4ff */
[----:B--2---:R-:W-:-:S02]  /*85c0*/  IADD3 R249, P1, R249, UR4, RZ ;  /* 0x00000004f9f97c10 */ /* 0x004fc4000ff3e0ff */
[----:B---3--:R-:W-:Y:S02]  /*85d0*/  IADD3 R251, P2, R251, UR4, RZ ;  /* 0x00000004fbfb7c10 */ /* 0x008fe4000ff5e0ff */
[----:B------:R-:W-:Y:S02]  /*85e0*/  IADD3.X R248, R248, UR8, RZ, P1, !PT ;  /* 0x00000008f8f87c10 */ /* 0x000fe40008ffe4ff */
[----:B----4-:R-:W-:Y:S02]  /*85f0*/  IADD3.X R250, R250, UR8, RZ, P2, !PT ;  /* 0x00000008fafa7c10 */ /* 0x010fe400097fe4ff */
[----:B------:R-:W-:Y:S02]  /*8600*/  IADD3 R211, P3, R211, UR4, RZ ;  /* 0x00000004d3d37c10 */ /* 0x000fe4000ff7e0ff */
[----:B------:R-:W-:-:S03]  /*8610*/  IADD3 R206, P4, R206, UR4, RZ ;  /* 0x00000004cece7c10 */ /* 0x000fc6000ff9e0ff */
[----:B------:R0:W-:Y:S01]  /*8620*/  STL [R1], R211 ;  /* 0x000000d301007387 */ /* 0x0001e20000100800 */
[----:B------:R-:W-:-:S03]  /*8630*/  IADD3 R207, P5, R207, UR4, RZ ;  /* 0x00000004cfcf7c10 */ /* 0x000fc6000ffbe0ff */
[----:B------:R-:W2:Y:S04]  /*8640*/  LDL.LU R224, [R1+0x60] ;  /* 0x0000600001e07983 */ /* 0x000ea80000300800 */
[----:B------:R-:W3:Y:S01]  /*8650*/  LDL.LU R220, [R1+0x68] ;  /* 0x0000680001dc7983 */ /* 0x000ee20000300800 */
[----:B------:R-:W-:-:S03]  /*8660*/  IADD3 R202, P6, R202, UR4, RZ ;  /* 0x00000004caca7c10 */ /* 0x000fc6000ffde0ff */
[----:B------:R1:W-:Y:S01]  /*8670*/  STL [R1+0x8], R206 ;  /* 0x000008ce01007387 */ /* 0x0003e20000100800 */
[----:B------:R-:W-:-:S03]  /*8680*/  IADD3 R198, P0, R198, UR4, RZ ;  /* 0x00000004c6c67c10 */ /* 0x000fc6000ff1e0ff */
[----:B------:R-:W4:Y:S01]  /*8690*/  LDL.LU R210, [R1+0x70] ;  /* 0x0000700001d27983 */ /* 0x000f220000300800 */
[----:B------:R-:W-:-:S03]  /*86a0*/  IADD3 R192, P1, R192, UR4, RZ ;  /* 0x00000004c0c07c10 */ /* 0x000fc6000ff3e0ff */
[----:B0-----:R-:W4:Y:S04]  /*86b0*/  LDL.LU R211, [R1+0x78] ;  /* 0x0000780001d37983 */ /* 0x001f280000300800 */
[----:B------:R0:W-:Y:S01]  /*86c0*/  STL [R1+0x10], R207 ;  /* 0x000010cf01007387 */ /* 0x0001e20000100800 */
[----:B------:R-:W-:-:S03]  /*86d0*/  IADD3 R191, P2, R191, UR4, RZ ;  /* 0x00000004bfbf7c10 */ /* 0x000fc6000ff5e0ff */
[----:B-1----:R-:W4:Y:S01]  /*86e0*/  LDL.LU R206, [R1+0x44] ;  /* 0x0000440001ce7983 */ /* 0x002f220000300800 */
[----:B------:R-:W-:-:S03]  /*86f0*/  IADD3.X R163, R163, UR8, RZ, P4, !PT ;  /* 0x00000008a3a37c10 */ /* 0x000fc6000a7fe4ff */
[----:B0-----:R-:W4:Y:S04]  /*8700*/  LDL.LU R207, [R1+0x80] ;  /* 0x0000800001cf7983 */ /* 0x001f280000300800 */
[----:B------:R0:W-:Y:S04]  /*8710*/  STL [R1+0x18], R202 ;  /* 0x000018ca01007387 */ /* 0x0001e80000100800 */
        /* <DEDUP_REMOVED lines=8> */
[----:B0-----:R-:W2:Y:S01]  /*87a0*/  LDL.LU R163, [R1+0x1e8] ;  /* 0x0001e80001a37983 */ /* 0x001ea20000300800 */
[----:B------:R-:W-:-:S02]  /*87b0*/  IADD3.X R252, R252, UR8, RZ, P3, !PT ;  /* 0x00000008fcfc7c10 */ /* 0x000fc40009ffe4ff */
[----:B------:R-:W-:Y:S02]  /*87c0*/  IADD3 R232, P3, R232, UR4, RZ ;  /* 0x00000004e8e87c10 */ /* 0x000fe4000ff7e0ff */
[----:B------:R-:W-:Y:S02]  /*87d0*/  IADD3.X R162, R162, UR8, RZ, P5, !PT ;  /* 0x00000008a2a27c10 */ /* 0x000fe4000affe4ff */
[----:B------:R-:W-:Y:S01]  /*87e0*/  IADD3 R233, P4, R233, UR4, RZ ;  /* 0x00000004e9e97c10 */ /* 0x000fe2000ff9e0ff */
[----:B------:R-:W-:Y:S01]  /*87f0*/  STL [R1+0x38], R232 ;  /* 0x000038e801007387 */ /* 0x000fe20000100800 */
[----:B------:R-:W-:-:S03]  /*8800*/  IADD3.X R2, R2, UR8, RZ, P6, !PT ;  /* 0x0000000802027c10 */ /* 0x000fc6000b7fe4ff */
[----:B------:R0:W-:Y:S04]  /*8810*/  STL [R1+0xc], R162 ;  /* 0x00000ca201007387 */ /* 0x0001e80000100800 */
[----:B0-----:R-:W3:Y:S04]  /*8820*/  LDL.LU R162, [R1+0x1e4] ;  /* 0x0001e40001a27983 */ /* 0x001ee80000300800 */
[----:B------:R-:W-:Y:S04]  /*8830*/  STL [R1+0x40], R233 ;  /* 0x000040e901007387 */ /* 0x000fe80000100800 */
[----:B------:R0:W-:Y:S04]  /*8840*/  STL [R1+0x14], R2 ;  /* 0x0000140201007387 */ /* 0x0001e80000100800 */
[----:B0-----:R-:W4:Y:S01]  /*8850*/  LDL.LU R2, [R1+0x1e0] ;  /* 0x0001e00001027983 */ /* 0x001f220000300800 */
[----:B------:R-:W-:-:S05]  /*8860*/  IADD3 R228, P5, R228, UR4, RZ ;  /* 0x00000004e4e47c10 */ /* 0x000fca000ffbe0ff */
[----:B------:R-:W-:Y:S01]  /*8870*/  STL [R1+0x48], R228 ;  /* 0x000048e401007387 */ /* 0x000fe20000100800 */
[----:B--2---:R-:W-:-:S05]  /*8880*/  IADD3.X R163, R163, UR8, RZ, P0, !PT ;  /* 0x00000008a3a37c10 */ /* 0x004fca00087fe4ff */
[----:B------:R0:W-:Y:S04]  /*8890*/  STL [R1+0x1c], R163 ;  /* 0x00001ca301007387 */ /* 0x0001e80000100800 */
[----:B0-----:R-:W2:Y:S01]  /*88a0*/  LDL.LU R163, [R1+0x1dc] ;  /* 0x0001dc0001a37983 */ /* 0x001ea20000300800 */
[----:B------:R-:W-:Y:S02]  /*88b0*/  IADD3 R230, P6, R230, UR4, RZ ;  /* 0x00000004e6e67c10 */ /* 0x000fe4000ffde0ff */
[----:B------:R-:W-:Y:S02]  /*88c0*/  IADD3 R229, P0, R229, UR4, RZ ;  /* 0x00000004e5e57c10 */ /* 0x000fe4000ff1e0ff */
[----:B---3--:R-:W-:Y:S01]  /*88d0*/  IADD3.X R162, R162, UR8, RZ, P1, !PT ;  /* 0x00000008a2a27c10 */ /* 0x008fe20008ffe4ff */
[----:B------:R-:W-:Y:S04]  /*88e0*/  STL [R1+0x50], R230 ;  /* 0x000050e601007387 */ /* 0x000fe80000100800 */
[----:B------:R0:W-:Y:S04]  /*88f0*/  STL [R1+0x24], R162 ;  /* 0x000024a201007387 */ /* 0x0001e80000100800 */
[----:B0-----:R-:W3:Y:S01]  /*8900*/  LDL.LU R162, [R1+0x1d8] ;  /* 0x0001d80001a27983 */ /* 0x001ee20000300800 */
[----:B----4-:R-:W-:-:S03]  /*8910*/  IADD3.X R2, R2, UR8, RZ, P2, !PT ;  /* 0x0000000802027c10 */ /* 0x010fc600097fe4ff */
        /* <DEDUP_REMOVED lines=11> */
[----:B------:R-:W-:Y:S01]  /*89d0*/  STL [R1+0x68], R220 ;  /* 0x000068dc01007387 */ /* 0x000fe20000100800 */
[----:B------:R-:W-:-:S02]  /*89e0*/  IADD3 R211, P4, R211, UR4, RZ ;  /* 0x00000004d3d37c10 */ /* 0x000fc4000ff9e0ff */
[----:B------:R-:W-:Y:S01]  /*89f0*/  IADD3.X R206, R206, UR8, RZ, P5, !PT ;  /* 0x00000008cece7c10 */ /* 0x000fe2000affe4ff */
[----:B------:R0:W-:Y:S04]  /*8a00*/  STL [R1+0x3c], R162 ;  /* 0x00003ca201007387 */ /* 0x0001e80000100800 */
[----:B0-----:R-:W3:Y:S01]  /*8a10*/  LDL.LU R162, [R1+0x1cc] ;  /* 0x0001cc0001a27983 */ /* 0x001ee20000300800 */
[----:B----4-:R-:W-:-:S03]  /*8a20*/  IADD3.X R2, R2, UR8, RZ, P6, !PT ;  /* 0x0000000802027c10 */ /* 0x010fc6000b7fe4ff */
[----:B------:R-:W-:Y:S04]  /*8a30*/  STL [R1+0x70], R210 ;  /* 0x000070d201007387 */ /* 0x000fe80000100800 */
[----:B------:R-:W-:Y:S04]  /*8a40*/  STL [R1+0x78], R211 ;  /* 0x000078d301007387 */ /* 0x000fe80000100800 */
[----:B------:R0:W-:Y:S04]  /*8a50*/  STL [R1+0x4c], R2 ;  /* 0x00004c0201007387 */ /* 0x0001e80000100800 */
[----:B------:R-:W-:Y:S04]  /*8a60*/  STL [R1+0x44], R206 ;  /* 0x000044ce01007387 */ /* 0x000fe80000100800 */
[----:B0-----:R-:W4:Y:S01]  /*8a70*/  LDL.LU R2, [R1+0x1c8] ;  /* 0x0001c80001027983 */ /* 0x001f220000300800 */
[----:B------:R-:W-:-:S02]  /*8a80*/  IADD3 R207, P5, R207, UR4, RZ ;  /* 0x00000004cfcf7c10 */ /* 0x000fc4000ffbe0ff */
[----:B------:R-:W-:-:S03]  /*8a90*/  IADD3.X R202, R202, UR8, RZ, P0, !PT ;  /* 0x00000008caca7c10 */ /* 0x000fc600087fe4ff */
[----:B------:R-:W-:Y:S01]  /*8aa0*/  STL [R1+0x80], R207 ;  /* 0x000080cf01007387 */ /* 0x000fe20000100800 */
[----:B--2---:R-:W-:-:S05]  /*8ab0*/  IADD3.X R163, R163, UR8, RZ, P1, !PT ;  /* 0x00000008a3a37c10 */ /* 0x004fca0008ffe4ff */
[----:B------:R0:W-:Y:S04]  /*8ac0*/  STL [R1+0x5c], R163 ;  /* 0x00005ca301007387 */ /* 0x0001e80000100800 */
[----:B------:R-:W-:Y:S04]  /*8ad0*/  STL [R1+0x54], R202 ;  /* 0x000054ca01007387 */ /* 0x000fe80000100800 */
[----:B0-----:R-:W2:Y:S01]  /*8ae0*/  LDL.LU R163, [R1+0x1c4] ;  /* 0x0001c40001a37983 */ /* 0x001ea20000300800 */
[----:B------:R-:W-:Y:S02]  /*8af0*/  F2FP.F16.E4M3.UNPACK_B R32, R32.H1 ;  /* 0x00000020ff20723e */ /* 0x000fe400030006ff */
[----:B------:R-:W-:-:S02]  /*8b00*/  F2FP.F16.E4M3.UNPACK_B R33, R33.H1 ;  /* 0x00000021ff21723e */ /* 0x000fc400030006ff */
[----:B------:R-:W-:Y:S02]  /*8b10*/  F2FP.F16.E4M3.UNPACK_B R34, R34.H1 ;  /* 0x00000022ff22723e */ /* 0x000fe400030006ff */
[----:B------:R-:W-:Y:S02]  /*8b20*/  F2FP.F16.E4M3.UNPACK_B R35, R35.H1 ;  /* 0x00000023ff23723e */ /* 0x000fe400030006ff */
[----:B------:R-:W-:Y:S02]  /*8b30*/  F2FP.F16.E4M3.UNPACK_B R36, R36.H1 ;  /* 0x00000024ff24723e */ /* 0x000fe400030006ff */
[----:B------:R-:W-:Y:S02]  /*8b40*/  F2FP.F16.E4M3.UNPACK_B R37, R37.H1 ;  /* 0x00000025ff25723e */ /* 0x000fe400030006ff */
[----:B------:R-:W-:Y:S02]  /*8b50*/  F2FP.F16.E4M3.UNPACK_B R38, R38.H1 ;  /* 0x00000026ff26723e */ /* 0x000fe400030006ff */
[----:B------:R-:W-:-:S02]  /*8b60*/  F2FP.F16.E4M3.UNPACK_B R39, R39.H1 ;  /* 0x00000027ff27723e */ /* 0x000fc400030006ff */
[----:B------:R-:W-:Y:S02]  /*8b70*/  F2FP.F16.E4M3.UNPACK_B R40, R40.H1 ;  /* 0x00000028ff28723e */ /* 0x000fe400030006ff */
[----:B------:R-:W-:Y:S02]  /*8b80*/  F2FP.F16.E4M3.UNPACK_B R41, R41.H1 ;  /* 0x00000029ff29723e */ /* 0x000fe400030006ff */
[----:B------:R-:W-:Y:S02]  /*8b90*/  F2FP.F16.E4M3.UNPACK_B R42, R42.H1 ;  /* 0x0000002aff2a723e */ /* 0x000fe400030006ff */
[----:B------:R-:W-:Y:S02]  /*8ba0*/  F2FP.F16.E4M3.UNPACK_B R43, R43.H1 ;  /* 0x0000002bff2b723e */ /* 0x000fe400030006ff */
[----:B------:R-:W-:Y:S02]  /*8bb0*/  F2FP.F16.E4M3.UNPACK_B R28, R28 ;  /* 0x0000001cff1c723e */ /* 0x000fe400020006ff */
[----:B------:R-:W-:-:S02]  /*8bc0*/  F2FP.F16.E4M3.UNPACK_B R30, R30 ;  /* 0x0000001eff1e723e */ /* 0x000fc400020006ff */
[----:B------:R-:W-:Y:S02]  /*8bd0*/  F2FP.F16.E4M3.UNPACK_B R29, R29 ;  /* 0x0000001dff1d723e */ /* 0x000fe400020006ff */
[----:B------:R-:W-:Y:S02]  /*8be0*/  F2FP.F16.E4M3.UNPACK_B R31, R31 ;  /* 0x0000001fff1f723e */ /* 0x000fe400020006ff */
[----:B------:R-:W-:-:S05]  /*8bf0*/  IADD3.X R198, R198, UR8, RZ, P2, !PT ;  /* 0x00000008c6c67c10 */ /* 0x000fca00097fe4ff */
[C---:B------:R-:W-:Y:S06]  /*8c00*/  HMMA.16816.F32 R72, R28.reuse, R148, R72 ;  /* 0x000000941c48723c */ /* 0x040fec0000001848 */
[C---:B------:R-:W-:Y:S06]  /*8c10*/  HMMA.16816.F32 R68, R28.reuse, R112, R68 ;  /* 0x000000701c44723c */ /* 0x040fec0000001844 */
[C---:B------:R-:W-:Y:S06]  /*8c20*/  HMMA.16816.F32 R64, R28.reuse, R32, R64 ;  /* 0x000000201c40723c */ /* 0x040fec0000001840 */
[C---:B------:R-:W-:Y:S06]  /*8c30*/  HMMA.16816.F32 R60, R28.reuse, R34, R60 ;  /* 0x000000221c3c723c */ /* 0x040fec000000183c */
[C---:B------:R-:W-:Y:S06]  /*8c40*/  HMMA.16816.F32 R56, R28.reuse, R36, R56 ;  /* 0x000000241c38723c */ /* 0x040fec0000001838 */
[C---:B------:R-:W-:Y:S06]  /*8c50*/  HMMA.16816.F32 R52, R28.reuse, R38, R52 ;  /* 0x000000261c34723c */ /* 0x040fec0000001834 */
[C---:B------:R-:W-:Y:S06]  /*8c60*/  HMMA.16816.F32 R48, R28.reuse, R40, R48 ;  /* 0x000000281c30723c */ /* 0x040fec0000001830 */
[----:B------:R-:W-:Y:S01]  /*8c70*/  HMMA.16816.F32 R44, R28, R42, R44 ;  /* 0x0000002a1c2c723c */ /* 0x000fe2000000182c */
[----:B------:R-:W0:Y:S01]  /*8c80*/  LDC R28, c[0x0][0x238] ;  /* 0x00008e00ff1c7b82 */ /* 0x000e220000000800 */
[----:B----4-:R-:W-:-:S02]  /*8c90*/  IADD3.X R2, R2, UR8, RZ, P5, !PT ;  /* 0x0000000802027c10 */ /* 0x010fc4000affe4ff */
[----:B------:R-:W-:Y:S01]  /*8ca0*/  IADD3.X R192, R192, UR8, RZ, P3, !PT ;  /* 0x00000008c0c07c10 */ /* 0x000fe20009ffe4ff */
[----:B------:R-:W-:Y:S01]  /*8cb0*/  STL [R1+0x64], R198 ;  /* 0x000064c601007387 */ /* 0x000fe20000100800 */
[----:B------:R-:W-:-:S03]  /*8cc0*/  IADD3.X R191, R191, UR8, RZ, P4, !PT ;  /* 0x00000008bfbf7c10 */ /* 0x000fc6000a7fe4ff */
[----:B------:R1:W-:Y:S01]  /*8cd0*/  STL [R1+0x7c], R2 ;  /* 0x00007c0201007387 */ /* 0x0003e20000100800 */
[----:B------:R-:W-:-:S03]  /*8ce0*/  VIADD R0, R0, 0xffffffff ;  /* 0xffffffff00007836 */ /* 0x000fc60000000000 */
[----:B------:R4:W-:Y:S04]  /*8cf0*/  STL [R1+0x6c], R192 ;  /* 0x00006cc001007387 */ /* 0x0009e80000100800 */
[----:B-1----:R4:W5:Y:S04]  /*8d00*/  LDL.LU R2, [R1+0x1c0] ;  /* 0x0001c00001027983 */ /* 0x0029680000300800 */
[----:B------:R4:W-:Y:S01]  /*8d10*/  STL [R1+0x74], R191 ;  /* 0x000074bf01007387 */ /* 0x0009e20000100800 */
[----:B------:R-:W-:Y:S01]  /*8d20*/  IMAD R123, R178, 0x100, R221 ;  /* 0x00000100b27b7824 */ /* 0x000fe200078e02dd */
[----:B------:R-:W-:Y:S01]  /*8d30*/  ISETP.NE.U32.AND P0, PT, R0, RZ, PT ;  /* 0x000000ff0000720c */ /* 0x000fe20003f05070 */
[----:B0-----:R-:W-:Y:S01]  /*8d40*/  IMAD.SHL.U32 R28, R28, 0x20, RZ ;  /* 0x000000201c1c7824 */ /* 0x001fe200078e00ff */
[----:B------:R-:W-:-:S02]  /*8d50*/  F2FP.F16.E4M3.UNPACK_B R120, R120 ;  /* 0x00000078ff78723e */ /* 0x000fc400020006ff */
[----:B------:R-:W-:Y:S02]  /*8d60*/  F2FP.F16.E4M3.UNPACK_B R122, R122 ;  /* 0x0000007aff7a723e */ /* 0x000fe400020006ff */
[----:B------:R-:W-:Y:S02]  /*8d70*/  F2FP.F16.E4M3.UNPACK_B R121, R121 ;  /* 0x00000079ff79723e */ /* 0x000fe400020006ff */
[----:B------:R-:W-:Y:S01]  /*8d80*/  F2FP.F16.E4M3.UNPACK_B R123, R123 ;  /* 0x0000007bff7b723e */ /* 0x000fe200020006ff */
[----:B------:R-:W-:Y:S01]  /*8d90*/  UIADD3 UR5, UR5, -0x20, URZ ;  /* 0xffffffe005057890 */ /* 0x000fe2000fffe03f */
[----:B---3--:R-:W-:-:S05]  /*8da0*/  IADD3 R162, P6, R28, R162, RZ ;  /* 0x000000a21ca27210 */ /* 0x008fca0007fde0ff */
        /* <DEDUP_REMOVED lines=8> */
[----:B--2---:R-:W-:Y:S01]  /*8e30*/  LEA.HI.X.SX32 R163, R28, R163, 0x1, P6 ;  /* 0x000000a31ca37211 */ /* 0x004fe200030f0eff */
[----:B------:R-:W-:-:S07]  /*8e40*/  NOP ;  /* 0x0000000000007918 */ /* 0x000fce0000000000 */
[----:B----4-:R-:W-:-:S15]  /*8e50*/  @P0 BRA `(.L_x_1) ;  /* 0xffffffc400a80947 */ /* 0x010fde000383ffff */
.L_x_0:
[----:B------:R-:W2:Y:S01]  /*8e60*/  LDL.LU R29, [R1+0x1ac] ;  /* 0x0001ac00011d7983 */ /* 0x000ea20000300800 */
[----:B------:R-:W1:Y:S01]  /*8e70*/  S2R R0, SR_TID.X ;  /* 0x0000000000007919 */ /* 0x000e620000002100 */
[----:B------:R-:W3:Y:S01]  /*8e80*/  S2UR UR5, SR_CgaCtaId ;  /* 0x00000000000579c3 */ /* 0x000ee20000008800 */
[----:B------:R-:W-:Y:S01]  /*8e90*/  ULDC.64 UR8, c[0x0][0x228] ;  /* 0x00008a0000087ab9 */ /* 0x000fe20000000a00 */
[----:B------:R-:W4:Y:S04]  /*8ea0*/  LDL.LU R28, [R1+0x1a8] ;  /* 0x0001a800011c7983 */ /* 0x000f280000300800 */
[----:B0-----:R-:W2:Y:S01]  /*8eb0*/  LDL.LU R30, [R1+0xfc] ;  /* 0x0000fc00011e7983 */ /* 0x001ea20000300800 */
[----:B------:R-:W-:Y:S01]  /*8ec0*/  UMOV UR4, 0x400 ;  /* 0x0000040000047882 */ /* 0x000fe20000000000 */
[----:B------:R-:W-:-:S02]  /*8ed0*/  F2FP.SATFINITE.E4M3.F32.PACK_AB_MERGE_C R104, R105, R104, RZ ;  /* 0x000000686968723e */ /* 0x000fc400048070ff */
[----:B------:R-:W4:Y:S01]  /*8ee0*/  LDL.LU R34, [R1+0xf8] ;  /* 0x0000f80001227983 */ /* 0x000f220000300800 */
[----:B------:R-:W-:Y:S02]  /*8ef0*/  F2FP.SATFINITE.E4M3.F32.PACK_AB_MERGE_C R106, R107, R106, RZ ;  /* 0x0000006a6b6a723e */ /* 0x000fe400048070ff */
[----:B------:R-:W-:Y:S01]  /*8f00*/  F2FP.SATFINITE.E4M3.F32.PACK_AB_MERGE_C R100, R101, R100, RZ ;  /* 0x000000646564723e */ /* 0x000fe200048070ff */
[----:B------:R-:W4:Y:S01]  /*8f10*/  LDL.LU R32, [R1+0xf4] ;  /* 0x0000f40001207983 */ /* 0x000f220000300800 */
[----:B------:R-:W-:Y:S02]  /*8f20*/  F2FP.SATFINITE.E4M3.F32.PACK_AB_MERGE_C R102, R103, R102, RZ ;  /* 0x000000666766723e */ /* 0x000fe400048070ff */
[----:B------:R-:W-:Y:S01]  /*8f30*/  F2FP.SATFINITE.E4M3.F32.PACK_AB_MERGE_C R96, R97, R96, RZ ;  /* 0x000000606160723e */ /* 0x000fe200048070ff */
[----:B------:R-:W4:Y:S01]  /*8f40*/  LDL.LU R36, [R1+0xf0] ;  /* 0x0000f00001247983 */ /* 0x000f220000300800 */
[----:B------:R-:W-:Y:S02]  /*8f50*/  F2FP.SATFINITE.E4M3.F32.PACK_AB_MERGE_C R98, R99, R98, RZ ;  /* 0x000000626362723e */ /* 0x000fe400048070ff */
[----:B------:R-:W-:Y:S01]  /*8f60*/  F2FP.SATFINITE.E4M3.F32.PACK_AB_MERGE_C R72, R73, R72, RZ ;  /* 0x000000484948723e */ /* 0x000fe200048070ff */
[----:B---3--:R-:W-:Y:S01]  /*8f70*/  ULEA UR4, UR5, UR4, 0x18 ;  /* 0x0000000405047291 */ /* 0x008fe2000f8ec03f */
[----:B------:R-:W-:-:S02]  /*8f80*/  F2FP.SATFINITE.E4M3.F32.PACK_AB_MERGE_C R68, R69, R68, RZ ;  /* 0x000000444544723e */ /* 0x000fc400048070ff */
[----:B------:R-:W-:Y:S02]  /*8f90*/  F2FP.SATFINITE.E4M3.F32.PACK_AB_MERGE_C R64, R65, R64, RZ ;  /* 0x000000404140723e */ /* 0x000fe400048070ff */
[----:B------:R-:W-:Y:S01]  /*8fa0*/  F2FP.SATFINITE.E4M3.F32.PACK_AB_MERGE_C R88, R89, R88, RZ ;  /* 0x000000585958723e */ /* 0x000fe200048070ff */
[C---:B-1----:R-:W-:Y:S01]  /*8fb0*/  IMAD.SHL.U32 R3, R0.reuse, 0x40, RZ ;  /* 0x0000004000037824 */ /* 0x042fe200078e00ff */
[----:B------:R-:W-:Y:S01]  /*8fc0*/  F2FP.SATFINITE.E4M3.F32.PACK_AB_MERGE_C R84, R85, R84, RZ ;  /* 0x000000545554723e */ /* 0x000fe200048070ff */
[----:B------:R-:W-:Y:S01]  /*8fd0*/  IMAD.SHL.U32 R4, R0, 0x8, RZ ;  /* 0x0000000800047824 */ /* 0x000fe200078e00ff */
[----:B------:R-:W-:Y:S02]  /*8fe0*/  F2FP.SATFINITE.E4M3.F32.PACK_AB_MERGE_C R80, R81, R80, RZ ;  /* 0x000000505150723e */ /* 0x000fe400048070ff */
[----:B------:R-:W-:Y:S02]  /*8ff0*/  LOP3.LUT R3, R3, 0x200, RZ, 0xc0, !PT ;  /* 0x0000020003037812 */ /* 0x000fe400078ec0ff */
[----:B------:R-:W-:-:S02]  /*9000*/  LOP3.LUT R4, R4, 0x80, RZ, 0xc0, !PT ;  /* 0x0000008004047812 */ /* 0x000fc400078ec0ff */
[----:B------:R-:W-:Y:S02]  /*9010*/  F2FP.SATFINITE.E4M3.F32.PACK_AB_MERGE_C R74, R75, R74, RZ ;  /* 0x0000004a4b4a723e */ /* 0x000fe400048070ff */
[----:B------:R-:W-:Y:S02]  /*9020*/  IADD3 R3, R4, UR4, R3 ;  /* 0x0000000404037c10 */ /* 0x000fe4000fffe003 */
[----:B------:R-:W-:Y:S02]  /*9030*/  LOP3.LUT R104, R104, 0xffff, RZ, 0xc0, !PT ;  /* 0x0000ffff68687812 */ /* 0x000fe400078ec0ff */
[----:B------:R-:W-:Y:S02]  /*9040*/  LOP3.LUT R106, R106, 0xffff, RZ, 0xc0, !PT ;  /* 0x0000ffff6a6a7812 */ /* 0x000fe400078ec0ff */
[----:B------:R-:W-:Y:S02]  /*9050*/  LOP3.LUT R17, R100, 0xffff, RZ, 0xc0, !PT ;  /* 0x0000ffff64117812 */ /* 0x000fe400078ec0ff */
[----:B------:R-:W-:-:S02]  /*9060*/  LOP3.LUT R23, R102, 0xffff, RZ, 0xc0, !PT ;  /* 0x0000ffff66177812 */ /* 0x000fc400078ec0ff */
[----:B------:R-:W-:Y:S02]  /*9070*/  LOP3.LUT R96, R96, 0xffff, RZ, 0xc0, !PT ;  /* 0x0000ffff60607812 */ /* 0x000fe400078ec0ff */
[----:B------:R-:W-:Y:S02]  /*9080*/  LOP3.LUT R98, R98, 0xffff, RZ, 0xc0, !PT ;  /* 0x0000ffff62627812 */ /* 0x000fe400078ec0ff */
[----:B------:R-:W-:Y:S02]  /*9090*/  F2FP.SATFINITE.E4M3.F32.PACK_AB_MERGE_C R70, R71, R70, RZ ;  /* 0x000000464746723e */ /* 0x000fe400048070ff */
[----:B------:R-:W-:Y:S02]  /*90a0*/  F2FP.SATFINITE.E4M3.F32.PACK_AB_MERGE_C R66, R67, R66, RZ ;  /* 0x000000424342723e */ /* 0x000fe400048070ff */
[----:B------:R-:W-:Y:S02]  /*90b0*/  LOP3.LUT R10, R0, 0x20, RZ, 0xc0, !PT ;  /* 0x00000020000a7812 */ /* 0x000fe400078ec0ff */
[----:B------:R-:W-:-:S02]  /*90c0*/  LOP3.LUT R72, R72, 0xffff, RZ, 0xc0, !PT ;  /* 0x0000ffff48487812 */ /* 0x000fc400078ec0ff */
[----:B------:R-:W-:Y:S02]  /*90d0*/  LOP3.LUT R37, R68, 0xffff, RZ, 0xc0, !PT ;  /* 0x0000ffff44257812 */ /* 0x000fe400078ec0ff */
[----:B------:R-:W-:Y:S02]  /*90e0*/  LOP3.LUT R64, R64, 0xffff, RZ, 0xc0, !PT ;  /* 0x0000ffff40407812 */ /* 0x000fe400078ec0ff */
[----:B------:R-:W-:Y:S02]  /*90f0*/  F2FP.SATFINITE.E4M3.F32.PACK_AB_MERGE_C R56, R57, R56, RZ ;  /* 0x000000383938723e */ /* 0x000fe400048070ff */
[----:B------:R-:W-:Y:S02]  /*9100*/  F2FP.SATFINITE.E4M3.F32.PACK_AB_MERGE_C R52, R53, R52, RZ ;  /* 0x000000343534723e */ /* 0x000fe400048070ff */
[----:B------:R-:W-:Y:S02]  /*9110*/  F2FP.SATFINITE.E4M3.F32.PACK_AB_MERGE_C R48, R49, R48, RZ ;  /* 0x000000303130723e */ /* 0x000fe400048070ff */
[----:B------:R-:W-:-:S02]  /*9120*/  PRMT R5, R96, 0x3340, R1 ;  /* 0x0000334060057816 */ /* 0x000fc40000000001 */
[----:B------:R-:W-:Y:S02]  /*9130*/  PRMT R7, R98, 0x3340, R1 ;  /* 0x0000334062077816 */ /* 0x000fe40000000001 */
[----:B------:R-:W-:Y:S02]  /*9140*/  PRMT R4, R104, 0x3340, R17 ;  /* 0x0000334068047816 */ /* 0x000fe40000000011 */
[----:B------:R-:W-:Y:S02]  /*9150*/  PRMT R6, R106, 0x3340, R23 ;  /* 0x000033406a067816 */ /* 0x000fe40000000017 */
[----:B------:R-:W-:Y:S02]  /*9160*/  F2FP.SATFINITE.E4M3.F32.PACK_AB_MERGE_C R90, R91, R90, RZ ;  /* 0x0000005a5b5a723e */ /* 0x000fe400048070ff */
[----:B------:R-:W-:Y:S02]  /*9170*/  F2FP.SATFINITE.E4M3.F32.PACK_AB_MERGE_C R86, R87, R86, RZ ;  /* 0x000000565756723e */ /* 0x000fe400048070ff */
[----:B------:R-:W-:-:S02]  /*9180*/  F2FP.SATFINITE.E4M3.F32.PACK_AB_MERGE_C R82, R83, R82, RZ ;  /* 0x000000525352723e */ /* 0x000fc400048070ff */
[----:B------:R-:W-:Y:S02]  /*9190*/  LOP3.LUT R88, R88, 0xffff, RZ, 0xc0, !PT ;  /* 0x0000ffff58587812 */ /* 0x000fe400078ec0ff */
[----:B------:R-:W-:Y:S02]  /*91a0*/  LOP3.LUT R27, R84, 0xffff, RZ, 0xc0, !PT ;  /* 0x0000ffff541b7812 */ /* 0x000fe400078ec0ff */
[----:B------:R-:W-:Y:S02]  /*91b0*/  LOP3.LUT R80, R80, 0xffff, RZ, 0xc0, !PT ;  /* 0x0000ffff50507812 */ /* 0x000fe400078ec0ff */
[----:B------:R-:W-:Y:S02]  /*91c0*/  LOP3.LUT R74, R74, 0xffff, RZ, 0xc0, !PT ;  /* 0x0000ffff4a4a7812 */ /* 0x000fe400078ec0ff */
[----:B------:R-:W-:Y:S02]  /*91d0*/  LOP3.LUT R39, R70, 0xffff, RZ, 0xc0, !PT ;  /* 0x0000ffff46277812 */ /* 0x000fe400078ec0ff */
[----:B------:R-:W-:Y:S01]  /*91e0*/  LOP3.LUT R66, R66, 0xffff, RZ, 0xc0, !PT ;  /* 0x0000ffff42427812 */ /* 0x000fe200078ec0ff */
[----:B------:R-:W-:Y:S01]  /*91f0*/  IMAD R9, R10, 0x20, R3 ;  /* 0x000000200a097824 */ /* 0x000fe200078e0203 */
[----:B------:R-:W-:-:S02]  /*9200*/  PRMT R13, R64, 0x3340, R1 ;  /* 0x00003340400d7816 */ /* 0x000fc40000000001 */
[----:B------:R-:W-:Y:S02]  /*9210*/  PRMT R8, R72, 0x3340, R37 ;  /* 0x0000334048087816 */ /* 0x000fe40000000025 */
[----:B------:R-:W-:Y:S02]  /*9220*/  PRMT R11, R4, 0x5410, R5 ;  /* 0x00005410040b7816 */ /* 0x000fe40000000005 */
[----:B------:R-:W-:Y:S02]  /*9230*/  PRMT R15, R6, 0x5410, R7 ;  /* 0x00005410060f7816 */ /* 0x000fe40000000007 */
[----:B------:R-:W-:Y:S02]  /*9240*/  LOP3.LUT R56, R56, 0xffff, RZ, 0xc0, !PT ;  /* 0x0000ffff38387812 */ /* 0x000fe400078ec0ff */
[----:B------:R-:W-:Y:S02]  /*9250*/  LOP3.LUT R41, R52, 0xffff, RZ, 0xc0, !PT ;  /* 0x0000ffff34297812 */ /* 0x000fe400078ec0ff */
[----:B------:R-:W-:-:S02]  /*9260*/  LOP3.LUT R48, R48, 0xffff, RZ, 0xc0, !PT ;  /* 0x0000ffff30307812 */ /* 0x000fc400078ec0ff */
[----:B------:R-:W-:Y:S02]  /*9270*/  F2FP.SATFINITE.E4M3.F32.PACK_AB_MERGE_C R58, R59, R58, RZ ;  /* 0x0000003a3b3a723e */ /* 0x000fe400048070ff */
[----:B------:R-:W-:Y:S02]  /*9280*/  F2FP.SATFINITE.E4M3.F32.PACK_AB_MERGE_C R54, R55, R54, RZ ;  /* 0x000000363736723e */ /* 0x000fe400048070ff */
[----:B------:R-:W-:Y:S02]  /*9290*/  F2FP.SATFINITE.E4M3.F32.PACK_AB_MERGE_C R50, R51, R50, RZ ;  /* 0x000000323332723e */ /* 0x000fe400048070ff */
[----:B------:R-:W-:Y:S02]  /*92a0*/  LOP3.LUT R90, R90, 0xffff, RZ, 0xc0, !PT ;  /* 0x0000ffff5a5a7812 */ /* 0x000fe400078ec0ff */
[----:B------:R-:W-:Y:S02]  /*92b0*/  LOP3.LUT R31, R86, 0xffff, RZ, 0xc0, !PT ;  /* 0x0000ffff561f7812 */ /* 0x000fe400078ec0ff */
[----:B------:R-:W-:-:S02]  /*92c0*/  F2FP.SATFINITE.E4M3.F32.PACK_AB_MERGE_C R92, R93, R92, RZ ;  /* 0x0000005c5d5c723e */ /* 0x000fc400048070ff */
[----:B------:R-:W-:Y:S02]  /*92d0*/  F2FP.SATFINITE.E4M3.F32.PACK_AB_MERGE_C R94, R95, R94, RZ ;  /* 0x0000005e5f5e723e */ /* 0x000fe400048070ff */
[----:B------:R-:W-:Y:S02]  /*92e0*/  F2FP.SATFINITE.E4M3.F32.PACK_AB_MERGE_C R60, R61, R60, RZ ;  /* 0x0000003c3d3c723e */ /* 0x000fe400048070ff */
[----:B------:R-:W-:Y:S02]  /*92f0*/  F2FP.SATFINITE.E4M3.F32.PACK_AB_MERGE_C R62, R63, R62, RZ ;  /* 0x0000003e3f3e723e */ /* 0x000fe400048070ff */
[----:B------:R-:W-:Y:S02]  /*9300*/  F2FP.SATFINITE.E4M3.F32.PACK_AB_MERGE_C R76, R77, R76, RZ ;  /* 0x0000004c4d4c723e */ /* 0x000fe400048070ff */
[----:B------:R-:W-:Y:S02]  /*9310*/  F2FP.SATFINITE.E4M3.F32.PACK_AB_MERGE_C R78, R79, R78, RZ ;  /* 0x0000004e4f4e723e */ /* 0x000fe400048070ff */
[----:B------:R-:W-:-:S02]  /*9320*/  F2FP.SATFINITE.E4M3.F32.PACK_AB_MERGE_C R44, R45, R44, RZ ;  /* 0x0000002c2d2c723e */ /* 0x000fc400048070ff */
[----:B------:R-:W-:Y:S02]  /*9330*/  F2FP.SATFINITE.E4M3.F32.PACK_AB_MERGE_C R46, R47, R46, RZ ;  /* 0x0000002e2f2e723e */ /* 0x000fe400048070ff */
[----:B--2---:R-:W-:-:S04]  /*9340*/  ISETP.GE.AND P0, PT, R30, UR8, PT ;  /* 0x000000081e007c0c */ /* 0x004fc8000bf06270 */
[----:B----4-:R-:W-:Y:S02]  /*9350*/  ISETP.LT.AND P6, PT, R28, UR9, !P0 ;  /* 0x000000091c007c0c */ /* 0x010fe4000c7c1270 */
[----:B------:R-:W-:Y:S02]  /*9360*/  LOP3.LUT R28, R0, 0x3f, RZ, 0xc0, !PT ;  /* 0x0000003f001c7812 */ /* 0x000fe400078ec0ff */
[----:B------:R-:W-:Y:S02]  /*9370*/  LOP3.LUT R82, R82, 0xffff, RZ, 0xc0, !PT ;  /* 0x0000ffff52527812 */ /* 0x000fe400078ec0ff */
[----:B------:R-:W-:Y:S01]  /*9380*/  LEA R28, R28, UR4, 0x4 ;  /* 0x000000041c1c7c11 */ /* 0x000fe2000f8e20ff */
[----:B------:R-:W-:Y:S01]  /*9390*/  ULDC UR4, c[0x0][0x244] ;  /* 0x0000910000047ab9 */ /* 0x000fe20000000800 */
[--C-:B------:R-:W-:Y:S01]  /*93a0*/  PRMT R4, R66, 0x3340, R1.reuse ;  /* 0x0000334042047816 */ /* 0x100fe20000000001 */
[----:B------:R-:W-:Y:S01]  /*93b0*/  IMAD R20, R30, UR4, RZ ;  /* 0x000000041e147c24 */ /* 0x000fe2000f8e02ff */
[----:B------:R-:W-:Y:S01]  /*93c0*/  PRMT R6, R80, 0x3340, R1 ;  /* 0x0000334050067816 */ /* 0x000fe20000000001 */
[----:B------:R-:W2:Y:S01]  /*93d0*/  LDL.LU R30, [R1+0xec] ;  /* 0x0000ec00011e7983 */ /* 0x000ea20000300800 */
[----:B------:R-:W-:Y:S01]  /*93e0*/  PRMT R3, R74, 0x3340, R39 ;  /* 0x000033404a037816 */ /* 0x000fe20000000027 */
[----:B------:R-:W-:Y:S01]  /*93f0*/  ULDC.64 UR4, c[0x0][0x220] ;  /* 0x0000880000047ab9 */ /* 0x000fe20000000a00 */
[----:B------:R-:W-:-:S02]  /*9400*/  PRMT R5, R88, 0x3340, R27 ;  /* 0x0000334058057816 */ /* 0x000fc4000000001b */
[----:B------:R-:W-:Y:S02]  /*9410*/  PRMT R19, R8, 0x5410, R13 ;  /* 0x0000541008137816 */ /* 0x000fe4000000000d */
[----:B------:R-:W-:Y:S02]  /*9420*/  PRMT R13, R48, 0x3340, R1 ;  /* 0x00003340300d7816 */ /* 0x000fe40000000001 */
[----:B------:R-:W-:Y:S02]  /*9430*/  PRMT R10, R56, 0x3340, R41 ;  /* 0x00003340380a7816 */ /* 0x000fe40000000029 */
[----:B------:R-:W-:Y:S02]  /*9440*/  PRMT R8, R82, 0x3340, R1 ;  /* 0x0000334052087816 */ /* 0x000fe40000000001 */
[----:B------:R-:W-:Y:S02]  /*9450*/  PRMT R7, R90, 0x3340, R31 ;  /* 0x000033405a077816 */ /* 0x000fe4000000001f */
[----:B------:R-:W-:-:S02]  /*9460*/  PRMT R21, R3, 0x5410, R4 ;  /* 0x0000541003157816 */ /* 0x000fc40000000004 */
[----:B------:R-:W-:Y:S02]  /*9470*/  PRMT R25, R5, 0x5410, R6 ;  /* 0x0000541005197816 */ /* 0x000fe40000000006 */
[----:B------:R-:W-:Y:S02]  /*9480*/  LOP3.LUT R58, R58, 0xffff, RZ, 0xc0, !PT ;  /* 0x0000ffff3a3a7812 */ /* 0x000fe400078ec0ff */
[----:B------:R-:W-:Y:S02]  /*9490*/  LOP3.LUT R43, R54, 0xffff, RZ, 0xc0, !PT ;  /* 0x0000ffff362b7812 */ /* 0x000fe400078ec0ff */
[----:B------:R-:W-:Y:S02]  /*94a0*/  LOP3.LUT R50, R50, 0xffff, RZ, 0xc0, !PT ;  /* 0x0000ffff32327812 */ /* 0x000fe400078ec0ff */
[----:B------:R-:W-:Y:S02]  /*94b0*/  SHF.R.U32.HI R3, RZ, 0x8, R104 ;  /* 0x00000008ff037819 */ /* 0x000fe40000011668 */
[----:B------:R-:W-:-:S02]  /*94c0*/  SHF.R.U32.HI R4, RZ, 0x8, R17 ;  /* 0x00000008ff047819 */ /* 0x000fc40000011611 */
[----:B------:R-:W-:Y:S02]  /*94d0*/  SHF.R.U32.HI R5, RZ, 0x8, R96 ;  /* 0x00000008ff057819 */ /* 0x000fe40000011660 */
[----:B------:R-:W-:Y:S02]  /*94e0*/  ISETP.LT.AND P1, PT, R29, UR9, !P0 ;  /* 0x000000091d007c0c */ /* 0x000fe4000c721270 */
[----:B------:R-:W-:Y:S02]  /*94f0*/  PRMT R33, R10, 0x5410, R13 ;  /* 0x000054100a217816 */ /* 0x000fe4000000000d */
[----:B------:R-:W-:Y:S02]  /*9500*/  PRMT R29, R7, 0x5410, R8 ;  /* 0x00005410071d7816 */ /* 0x000fe40000000008 */
[----:B------:R-:W-:Y:S02]  /*9510*/  PRMT R13, R50, 0x3340, R1 ;  /* 0x00003340320d7816 */ /* 0x000fe40000000001 */
[----:B------:R-:W-:-:S02]  /*9520*/  PRMT R6, R58, 0x3340, R43 ;  /* 0x000033403a067816 */ /* 0x000fc4000000002b */
[----:B------:R-:W-:Y:S02]  /*9530*/  LOP3.LUT R4, R4, 0xffff, RZ, 0xc0, !PT ;  /* 0x0000ffff04047812 */ /* 0x000fe400078ec0ff */
[----:B------:R-:W-:Y:S02]  /*9540*/  LOP3.LUT R7, R3, 0xffff, RZ, 0xc0, !PT ;  /* 0x0000ffff03077812 */ /* 0x000fe400078ec0ff */
[----:B------:R-:W-:Y:S01]  /*9550*/  LOP3.LUT R5, R5, 0xffff, RZ, 0xc0, !PT ;  /* 0x0000ffff05057812 */ /* 0x000fe200078ec0ff */
[----:B------:R-:W-:Y:S01]  /*9560*/  IMAD.SHL.U32 R3, R0, 0x10, RZ ;  /* 0x0000001000037824 */ /* 0x000fe200078e00ff */
[----:B------:R-:W-:Y:S02]  /*9570*/  PRMT R35, R6, 0x5410, R13 ;  /* 0x0000541006237816 */ /* 0x000fe4000000000d */
[----:B------:R-:W-:Y:S02]  /*9580*/  PRMT R10, R7, 0x3340, R4 ;  /* 0x00003340070a7816 */ /* 0x000fe40000000004 */
[----:B-----5:R-:W-:-:S02]  /*9590*/  PRMT R13, R5, 0x3340, R2 ;  /* 0x00003340050d7816 */ /* 0x020fc40000000002 */
[----:B------:R-:W-:Y:S02]  /*95a0*/  SHF.R.U32.HI R5, RZ, 0x8, R98 ;  /* 0x00000008ff057819 */ /* 0x000fe40000011662 */
[----:B------:R-:W-:Y:S02]  /*95b0*/  SHF.R.U32.HI R6, RZ, 0x8, R72 ;  /* 0x00000008ff067819 */ /* 0x000fe40000011648 */
[----:B------:R-:W-:Y:S02]  /*95c0*/  SHF.R.U32.HI R7, RZ, 0x8, R37 ;  /* 0x00000008ff077819 */ /* 0x000fe40000011625 */
[----:B------:R-:W-:Y:S02]  /*95d0*/  LOP3.LUT R8, R3, 0x70, RZ, 0xc0, !PT ;  /* 0x0000007003087812 */ /* 0x000fe400078ec0ff */
[----:B------:R-:W-:Y:S02]  /*95e0*/  SHF.R.U32.HI R3, RZ, 0x8, R106 ;  /* 0x00000008ff037819 */ /* 0x000fe4000001166a */
[----:B------:R-:W-:-:S02]  /*95f0*/  SHF.R.U32.HI R4, RZ, 0x8, R23 ;  /* 0x00000008ff047819 */ /* 0x000fc40000011617 */
[----:B------:R-:W-:Y:S02]  /*9600*/  LOP3.LUT R5, R5, 0xffff, RZ, 0xc0, !PT ;  /* 0x0000ffff05057812 */ /* 0x000fe400078ec0ff */
[----:B------:R-:W-:Y:S02]  /*9610*/  LOP3.LUT R7, R7, 0xffff, RZ, 0xc0, !PT ;  /* 0x0000ffff07077812 */ /* 0x000fe400078ec0ff */
[----:B------:R-:W-:Y:S01]  /*9620*/  LOP3.LUT R6, R6, 0xffff, RZ, 0xc0, !PT ;  /* 0x0000ffff06067812 */ /* 0x000fe200078ec0ff */
[----:B------:R-:W-:Y:S01]  /*9630*/  IMAD.IADD R26, R8, 0x1, R9 ;  /* 0x00000001081a7824 */ /* 0x000fe200078e0209 */
[----:B------:R-:W-:Y:S02]  /*9640*/  LOP3.LUT R4, R4, 0xffff, RZ, 0xc0, !PT ;  /* 0x0000ffff04047812 */ /* 0x000fe400078ec0ff */
[----:B------:R-:W-:Y:S02]  /*9650*/  LOP3.LUT R3, R3, 0xffff, RZ, 0xc0, !PT ;  /* 0x0000ffff03037812 */ /* 0x000fe400078ec0ff */
[----:B------:R-:W-:-:S02]  /*9660*/  PRMT R17, R5, 0x3340, R2 ;  /* 0x0000334005117816 */ /* 0x000fc40000000002 */
[----:B------:R-:W-:Y:S02]  /*9670*/  PRMT R9, R6, 0x3340, R7 ;  /* 0x0000334006097816 */ /* 0x000fe40000000007 */
[----:B------:R-:W-:Y:S02]  /*9680*/  SHF.R.U32.HI R7, RZ, 0x8, R64 ;  /* 0x00000008ff077819 */ /* 0x000fe40000011640 */
[----:B------:R-:W-:Y:S02]  /*9690*/  SHF.R.U32.HI R5, RZ, 0x8, R74 ;  /* 0x00000008ff057819 */ /* 0x000fe4000001164a */
[----:B------:R-:W-:Y:S02]  /*96a0*/  SHF.R.U32.HI R6, RZ, 0x8, R39 ;  /* 0x00000008ff067819 */ /* 0x000fe40000011627 */
[----:B------:R-:W-:Y:S02]  /*96b0*/  SHF.R.U32.HI R8, RZ, 0x8, R66 ;  /* 0x00000008ff087819 */ /* 0x000fe40000011642 */
[----:B------:R-:W-:-:S02]  /*96c0*/  PRMT R12, R3, 0x3340, R4 ;  /* 0x00003340030c7816 */ /* 0x000fc40000000004 */
[----:B------:R-:W-:Y:S02]  /*96d0*/  SHF.R.U32.HI R3, RZ, 0x8, R88 ;  /* 0x00000008ff037819 */ /* 0x000fe40000011658 */
[----:B------:R-:W-:Y:S02]  /*96e0*/  SHF.R.U32.HI R4, RZ, 0x8, R27 ;  /* 0x00000008ff047819 */ /* 0x000fe4000001161b */
[----:B------:R-:W-:Y:S02]  /*96f0*/  LOP3.LUT R7, R7, 0xffff, RZ, 0xc0, !PT ;  /* 0x0000ffff07077812 */ /* 0x000fe400078ec0ff */
[----:B------:R-:W-:Y:S02]  /*9700*/  LOP3.LUT R6, R6, 0xffff, RZ, 0xc0, !PT ;  /* 0x0000ffff06067812 */ /* 0x000fe400078ec0ff */
[----:B------:R-:W-:Y:S02]  /*9710*/  LOP3.LUT R5, R5, 0xffff, RZ, 0xc0, !PT ;  /* 0x0000ffff05057812 */ /* 0x000fe400078ec0ff */
[----:B------:R-:W-:-:S02]  /*9720*/  LOP3.LUT R8, R8, 0xffff, RZ, 0xc0, !PT ;  /* 0x0000ffff08087812 */ /* 0x000fc400078ec0ff */
[----:B------:R-:W-:Y:S02]  /*9730*/  LOP3.LUT R4, R4, 0xffff, RZ, 0xc0, !PT ;  /* 0x0000ffff04047812 */ /* 0x000fe400078ec0ff */
[----:B------:R-:W-:Y:S02]  /*9740*/  LOP3.LUT R3, R3, 0xffff, RZ, 0xc0, !PT ;  /* 0x0000ffff03037812 */ /* 0x000fe400078ec0ff */
[----:B------:R-:W-:Y:S02]  /*9750*/  PRMT R14, R7, 0x3340, R2 ;  /* 0x00003340070e7816 */ /* 0x000fe40000000002 */
[----:B------:R-:W-:Y:S02]  /*9760*/  PRMT R16, R5, 0x3340, R6 ;  /* 0x0000334005107816 */ /* 0x000fe40000000006 */
[----:B------:R-:W-:Y:S02]  /*9770*/  PRMT R23, R8, 0x3340, R1 ;  /* 0x0000334008177816 */ /* 0x000fe40000000001 */
[----:B------:R-:W-:-:S02]  /*9780*/  SHF.R.U32.HI R5, RZ, 0x8, R80 ;  /* 0x00000008ff057819 */ /* 0x000fc40000011650 */
[----:B------:R-:W-:Y:S02]  /*9790*/  SHF.R.U32.HI R7, RZ, 0x8, R56 ;  /* 0x00000008ff077819 */ /* 0x000fe40000011638 */
[----:B------:R-:W-:Y:S02]  /*97a0*/  SHF.R.U32.HI R8, RZ, 0x8, R41 ;  /* 0x00000008ff087819 */ /* 0x000fe40000011629 */
[----:B------:R-:W-:Y:S02]  /*97b0*/  PRMT R18, R3, 0x3340, R4 ;  /* 0x0000334003127816 */ /* 0x000fe40000000004 */
[----:B------:R-:W-:Y:S02]  /*97c0*/  SHF.R.U32.HI R3, RZ, 0x8, R90 ;  /* 0x00000008ff037819 */ /* 0x000fe4000001165a */
[----:B------:R-:W-:Y:S02]  /*97d0*/  SHF.R.U32.HI R4, RZ, 0x8, R31 ;  /* 0x00000008ff047819 */ /* 0x000fe4000001161f */
[----:B------:R-:W-:-:S02]  /*97e0*/  SHF.R.U32.HI R6, RZ, 0x8, R82 ;  /* 0x00000008ff067819 */ /* 0x000fc40000011652 */
[----:B------:R-:W-:Y:S02]  /*97f0*/  LOP3.LUT R5, R5, 0xffff, RZ, 0xc0, !PT ;  /* 0x0000ffff05057812 */ /* 0x000fe400078ec0ff */
[----:B------:R-:W-:Y:S02]  /*9800*/  LOP3.LUT R8, R8, 0xffff, RZ, 0xc0, !PT ;  /* 0x0000ffff08087812 */ /* 0x000fe400078ec0ff */
[----:B------:R-:W-:Y:S02]  /*9810*/  LOP3.LUT R7, R7, 0xffff, RZ, 0xc0, !PT ;  /* 0x0000ffff07077812 */ /* 0x000fe400078ec0ff */
[----:B------:R-:W-:Y:S02]  /*9820*/  LOP3.LUT R4, R4, 0xffff, RZ, 0xc0, !PT ;  /* 0x0000ffff04047812 */ /* 0x000fe400078ec0ff */
[----:B------:R-:W-:Y:S02]  /*9830*/  LOP3.LUT R3, R3, 0xffff, RZ, 0xc0, !PT ;  /* 0x0000ffff03037812 */ /* 0x000fe400078ec0ff */
[----:B------:R-:W-:-:S02]  /*9840*/  LOP3.LUT R6, R6, 0xffff, RZ, 0xc0, !PT ;  /* 0x0000ffff06067812 */ /* 0x000fc400078ec0ff */
[----:B------:R-:W-:Y:S02]  /*9850*/  PRMT R27, R5, 0x3340, R2 ;  /* 0x00003340051b7816 */ /* 0x000fe40000000002 */
[----:B------:R-:W-:Y:S02]  /*9860*/  PRMT R24, R7, 0x3340, R8 ;  /* 0x0000334007187816 */ /* 0x000fe40000000008 */
[----:B------:R-:W-:Y:S02]  /*9870*/  PRMT R5, R10, 0x5410, R13 ;  /* 0x000054100a057816 */ /* 0x000fe4000000000d */
[----:B------:R-:W-:Y:S02]  /*9880*/  PRMT R7, R12, 0x5410, R17 ;  /* 0x000054100c077816 */ /* 0x000fe40000000011 */
[----:B------:R-:W-:Y:S02]  /*9890*/  LOP3.LUT R92, R92, 0xffff, RZ, 0xc0, !PT ;  /* 0x0000ffff5c5c7812 */ /* 0x000fe400078ec0ff */
[----:B------:R-:W-:-:S02]  /*98a0*/  LOP3.LUT R94, R94, 0xffff, RZ, 0xc0, !PT ;  /* 0x0000ffff5e5e7812 */ /* 0x000fc400078ec0ff */
[----:B------:R-:W-:Y:S02]  /*98b0*/  PRMT R9, R9, 0x5410, R14 ;  /* 0x0000541009097816 */ /* 0x000fe4000000000e */
[----:B------:R-:W-:Y:S02]  /*98c0*/  PRMT R23, R16, 0x5410, R23 ;  /* 0x0000541010177816 */ /* 0x000fe40000000017 */
[----:B------:R-:W-:Y:S02]  /*98d0*/  LOP3.LUT R60, R60, 0xffff, RZ, 0xc0, !PT ;  /* 0x0000ffff3c3c7812 */ /* 0x000fe400078ec0ff */
[----:B------:R-:W-:Y:S02]  /*98e0*/  LOP3.LUT R62, R62, 0xffff, RZ, 0xc0, !PT ;  /* 0x0000ffff3e3e7812 */ /* 0x000fe400078ec0ff */
[----:B------:R-:W-:Y:S02]  /*98f0*/  PRMT R22, R3, 0x3340, R4 ;  /* 0x0000334003167816 */ /* 0x000fe40000000004 */
[----:B------:R-:W-:-:S02]  /*9900*/  PRMT R31, R6, 0x3340, R1 ;  /* 0x00003340061f7816 */ /* 0x000fc40000000001 */
[--C-:B------:R-:W-:Y:S02]  /*9910*/  PRMT R4, R11, 0x4210, R92.reuse ;  /* 0x000042100b047816 */ /* 0x100fe4000000005c */
[----:B------:R-:W-:Y:S02]  /*9920*/  PRMT R5, R5, 0x5210, R92 ;  /* 0x0000521005057816 */ /* 0x000fe4000000005c */
[--C-:B------:R-:W-:Y:S02]  /*9930*/  PRMT R6, R15, 0x4210, R94.reuse ;  /* 0x000042100f067816 */ /* 0x100fe4000000005e */
[----:B------:R-:W-:Y:S01]  /*9940*/  PRMT R7, R7, 0x5210, R94 ;  /* 0x0000521007077816 */ /* 0x000fe2000000005e */
[----:B------:R-:W-:Y:S01]  /*9950*/  BAR.SYNC.DEFER_BLOCKING 0x0 ;  /* 0x0000000000007b1d */ /* 0x000fe20000010000 */
[--C-:B------:R-:W-:Y:S02]  /*9960*/  PRMT R8, R19, 0x4210, R60.reuse ;  /* 0x0000421013087816 */ /* 0x100fe4000000003c */
[----:B------:R-:W-:-:S02]  /*9970*/  PRMT R9, R9, 0x5210, R60 ;  /* 0x0000521009097816 */ /* 0x000fc4000000003c */
[--C-:B------:R-:W-:Y:S02]  /*9980*/  PRMT R10, R21, 0x4210, R62.reuse ;  /* 0x00004210150a7816 */ /* 0x100fe4000000003e */
[----:B------:R-:W-:Y:S02]  /*9990*/  PRMT R11, R23, 0x5210, R62 ;  /* 0x00005210170b7816 */ /* 0x000fe4000000003e */
[----:B------:R-:W-:-:S04]  /*99a0*/  SHF.R.U32.HI R3, RZ, 0x8, R48 ;  /* 0x00000008ff037819 */ /* 0x000fc80000011630 */
[----:B------:R-:W-:Y:S01]  /*99b0*/  LOP3.LUT R3, R3, 0xffff, RZ, 0xc0, !PT ;  /* 0x0000ffff03037812 */ /* 0x000fe200078ec0ff */
[----:B------:R-:W-:Y:S04]  /*99c0*/  STSM.16.M88.4 [R26], R4 ;  /* 0x000000041a007844 */ /* 0x000fe80000000200 */
[----:B------:R0:W-:Y:S01]  /*99d0*/  STSM.16.M88.4 [R26+0x100], R8 ;  /* 0x000100081a007844 */ /* 0x0001e20000000200 */
[----:B------:R-:W-:Y:S01]  /*99e0*/  BAR.SYNC.DEFER_BLOCKING 0x0 ;  /* 0x0000000000007b1d */ /* 0x000fe20000010000 */
[----:B------:R-:W-:Y:S02]  /*99f0*/  PRMT R13, R3, 0x3340, R2 ;  /* 0x00003340030d7816 */ /* 0x000fe40000000002 */
[----:B------:R-:W-:Y:S02]  /*9a00*/  SHF.R.U32.HI R3, RZ, 0x8, R43 ;  /* 0x00000008ff037819 */ /* 0x000fe4000001162b */
[----:B------:R-:W-:-:S02]  /*9a10*/  SHF.R.U32.HI R0, RZ, 0x8, R58 ;  /* 0x00000008ff007819 */ /* 0x000fc4000001163a */
[----:B------:R-:W-:Y:S02]  /*9a20*/  SHF.R.U32.HI R12, RZ, 0x8, R50 ;  /* 0x00000008ff0c7819 */ /* 0x000fe40000011632 */
[----:B------:R-:W-:Y:S02]  /*9a30*/  LOP3.LUT R14, R3, 0xffff, RZ, 0xc0, !PT ;  /* 0x0000ffff030e7812 */ /* 0x000fe400078ec0ff */
[----:B------:R-:W-:Y:S01]  /*9a40*/  LOP3.LUT R15, R0, 0xffff, RZ, 0xc0, !PT ;  /* 0x0000ffff000f7812 */ /* 0x000fe200078ec0ff */
[----:B------:R-:W1:Y:S01]  /*9a50*/  LDC R3, c[0x0][0x248] ;  /* 0x00009200ff037b82 */ /* 0x000e620000000800 */
[----:B------:R-:W-:Y:S02]  /*9a60*/  LOP3.LUT R12, R12, 0xffff, RZ, 0xc0, !PT ;  /* 0x0000ffff0c0c7812 */ /* 0x000fe400078ec0ff */
[----:B------:R-:W-:Y:S02]  /*9a70*/  PRMT R14, R15, 0x3340, R14 ;  /* 0x000033400f0e7816 */ /* 0x000fe4000000000e */
[----:B------:R-:W-:-:S02]  /*9a80*/  PRMT R15, R12, 0x3340, R1 ;  /* 0x000033400c0f7816 */ /* 0x000fc40000000001 */
[----:B------:R-:W-:Y:S02]  /*9a90*/  PRMT R17, R24, 0x5410, R13 ;  /* 0x0000541018117816 */ /* 0x000fe4000000000d */
[----:B------:R-:W-:Y:S01]  /*9aa0*/  PRMT R19, R14, 0x5410, R15 ;  /* 0x000054100e137816 */ /* 0x000fe2000000000f */
[----:B------:R-:W3:Y:S04]  /*9ab0*/  LDS.128 R4, [R28] ;  /* 0x000000001c047984 */ /* 0x000ee80000000c00 */
[----:B------:R-:W4:Y:S01]  /*9ac0*/  LDS.128 R12, [R28+0x400] ;  /* 0x000400001c0c7984 */ /* 0x000f220000000c00 */
[----:B0-----:R-:W-:Y:S02]  /*9ad0*/  PRMT R9, R18, 0x5410, R27 ;  /* 0x0000541012097816 */ /* 0x001fe4000000001b */
[----:B------:R-:W-:-:S02]  /*9ae0*/  PRMT R11, R22, 0x5410, R31 ;  /* 0x00005410160b7816 */ /* 0x000fc4000000001f */
[----:B------:R-:W-:Y:S02]  /*9af0*/  LOP3.LUT R76, R76, 0xffff, RZ, 0xc0, !PT ;  /* 0x0000ffff4c4c7812 */ /* 0x000fe400078ec0ff */
[----:B------:R-:W-:Y:S02]  /*9b00*/  LOP3.LUT R78, R78, 0xffff, RZ, 0xc0, !PT ;  /* 0x0000ffff4e4e7812 */ /* 0x000fe400078ec0ff */
[----:B------:R-:W-:Y:S02]  /*9b10*/  LOP3.LUT R44, R44, 0xffff, RZ, 0xc0, !PT ;  /* 0x0000ffff2c2c7812 */ /* 0x000fe400078ec0ff */
[----:B------:R-:W-:Y:S02]  /*9b20*/  LOP3.LUT R46, R46, 0xffff, RZ, 0xc0, !PT ;  /* 0x0000ffff2e2e7812 */ /* 0x000fe400078ec0ff */
[--C-:B------:R-:W-:Y:S02]  /*9b30*/  PRMT R8, R25, 0x4210, R76.reuse ;  /* 0x0000421019087816 */ /* 0x100fe4000000004c */
[----:B------:R-:W-:-:S02]  /*9b40*/  PRMT R9, R9, 0x5210, R76 ;  /* 0x0000521009097816 */ /* 0x000fc4000000004c */
[--C-:B------:R-:W-:Y:S02]  /*9b50*/  PRMT R10, R29, 0x4210, R78.reuse ;  /* 0x000042101d0a7816 */ /* 0x100fe4000000004e */
[----:B------:R-:W-:Y:S01]  /*9b60*/  PRMT R11, R11, 0x5210, R78 ;  /* 0x000052100b0b7816 */ /* 0x000fe2000000004e */
[----:B------:R-:W-:Y:S01]  /*9b70*/  BAR.SYNC.DEFER_BLOCKING 0x0 ;  /* 0x0000000000007b1d */ /* 0x000fe20000010000 */
[--C-:B------:R-:W-:Y:S02]  /*9b80*/  PRMT R16, R33, 0x4210, R44.reuse ;  /* 0x0000421021107816 */ /* 0x100fe4000000002c */
[----:B------:R-:W-:Y:S02]  /*9b90*/  PRMT R17, R17, 0x5210, R44 ;  /* 0x0000521011117816 */ /* 0x000fe4000000002c */
[--C-:B------:R-:W-:Y:S02]  /*9ba0*/  PRMT R18, R35, 0x4210, R46.reuse ;  /* 0x0000421023127816 */ /* 0x100fe4000000002e */
[----:B------:R-:W-:-:S02]  /*9bb0*/  PRMT R19, R19, 0x5210, R46 ;  /* 0x0000521013137816 */ /* 0x000fc4000000002e */
[----:B------:R-:W-:Y:S01]  /*9bc0*/  IADD3 R0, P2, R20, UR4, RZ ;  /* 0x0000000414007c10 */ /* 0x000fe2000ff5e0ff */
[-C--:B-1----:R-:W-:Y:S02]  /*9bd0*/  IMAD R21, R2, R3.reuse, RZ ;  /* 0x0000000302157224 */ /* 0x082fe400078e02ff */
[----:B------:R-:W-:Y:S01]  /*9be0*/  IMAD R25, R34, R3, RZ ;  /* 0x0000000322197224 */ /* 0x000fe200078e02ff */
[----:B------:R-:W-:Y:S02]  /*9bf0*/  LEA.HI.X.SX32 R20, R20, UR5, 0x1, P2 ;  /* 0x0000000514147c11 */ /* 0x000fe400090f0eff */
[----:B------:R-:W-:Y:S02]  /*9c00*/  ISETP.LT.AND P2, PT, R34, UR9, !P0 ;  /* 0x0000000922007c0c */ /* 0x000fe4000c741270 */
[----:B------:R-:W4:Y:S04]  /*9c10*/  LDL.LU R34, [R1+0xe8] ;  /* 0x0000e80001227983 */ /* 0x000f280000300800 */
[----:B------:R-:W-:Y:S04]  /*9c20*/  STSM.16.M88.4 [R26], R8 ;  /* 0x000000081a007844 */ /* 0x000fe80000000200 */
[----:B------:R2:W-:Y:S01]  /*9c30*/  STSM.16.M88.4 [R26+0x100], R16 ;  /* 0x000100101a007844 */ /* 0x0005e20000000200 */
[----:B------:R-:W-:-:S02]  /*9c40*/  ISETP.LT.AND P3, PT, R2, UR9, !P0 ;  /* 0x0000000902007c0c */ /* 0x000fc4000c761270 */
[-C--:B------:R-:W-:Y:S01]  /*9c50*/  IADD3 R22, P4, R21, R0.reuse, RZ ;  /* 0x0000000015167210 */ /* 0x080fe20007f9e0ff */
[----:B------:R-:W4:Y:S01]  /*9c60*/  LDL.LU R33, [R1+0xe4] ;  /* 0x0000e40001217983 */ /* 0x000f220000300800 */
[----:B------:R-:W-:Y:S01]  /*9c70*/  IADD3 R24, P5, R25, R0, RZ ;  /* 0x0000000019187210 */ /* 0x000fe20007fbe0ff */
[C---:B------:R-:W-:Y:S01]  /*9c80*/  IMAD R27, R32.reuse, R3, RZ ;  /* 0x00000003201b7224 */ /* 0x040fe200078e02ff */
[-C--:B------:R-:W-:Y:S02]  /*9c90*/  LEA.HI.X.SX32 R23, R21, R20.reuse, 0x1, P4 ;  /* 0x0000001415177211 */ /* 0x080fe400020f0eff */
[----:B------:R-:W-:Y:S02]  /*9ca0*/  ISETP.LT.AND P4, PT, R32, UR9, !P0 ;  /* 0x0000000920007c0c */ /* 0x000fe4000c781270 */
[----:B------:R-:W4:Y:S01]  /*9cb0*/  LDL.LU R32, [R1+0xe0] ;  /* 0x0000e00001207983 */ /* 0x000f220000300800 */
[----:B---3--:R-:W-:Y:S01]  /*9cc0*/  PRMT R31, R4, 0x7770, RZ ;  /* 0x00007770041f7816 */ /* 0x008fe200000000ff */
[----:B------:R-:W-:Y:S01]  /*9cd0*/  BAR.SYNC.DEFER_BLOCKING 0x0 ;  /* 0x0000000000007b1d */ /* 0x000fe20000010000 */
[----:B------:R-:W-:-:S02]  /*9ce0*/  LEA.HI.X.SX32 R25, R25, R20, 0x1, P5 ;  /* 0x0000001419197211 */ /* 0x000fc400028f0eff */
[----:B------:R-:W-:-:S03]  /*9cf0*/  PRMT R29, R5, 0x7770, RZ ;  /* 0x00007770051d7816 */ /* 0x000fc600000000ff */
[----:B------:R-:W3:Y:S01]  /*9d00*/  LDL.LU R2, [R1+0xdc] ;  /* 0x0000dc0001027983 */ /* 0x000ee20000300800 */
[----:B--2---:R-:W-:-:S03]  /*9d10*/  IMAD R17, R30, R3, RZ ;  /* 0x000000031e117224 */ /* 0x004fc600078e02ff */
[----:B------:R-:W-:Y:S04]  /*9d20*/  @P3 STG.E.U8 desc[UR6][R22.64], R31 ;  /* 0x0000001f16003986 */ /* 0x000fe8000c101106 */
[----:B------:R0:W-:Y:S01]  /*9d30*/  @P2 STG.E.U8 desc[UR6][R24.64], R29 ;  /* 0x0000001d18002986 */ /* 0x0001e2000c101106 */
[----:B------:R-:W-:-:S03]  /*9d40*/  ISETP.LT.AND P2, PT, R30, UR9, !P0 ;  /* 0x000000091e007c0c */ /* 0x000fc6000c741270 */
[----:B------:R-:W2:Y:S04]  /*9d50*/  LDL.LU R30, [R1+0xd8] ;  /* 0x0000d800011e7983 */ /* 0x000ea80000300800 */
[----:B------:R-:W2:Y:S04]  /*9d60*/  LDL.LU R26, [R1+0xd4] ;  /* 0x0000d400011a7983 */ /* 0x000ea80000300800 */
[----:B0-----:R-:W2:Y:S04]  /*9d70*/  LDL.LU R24, [R1+0xd0] ;  /* 0x0000d00001187983 */ /* 0x001ea80000300800 */
[----:B------:R-:W2:Y:S01]  /*9d80*/  LDL.LU R22, [R1+0xcc] ;  /* 0x0000cc0001167983 */ /* 0x000ea20000300800 */
[----:B------:R-:W-:Y:S01]  /*9d90*/  IADD3 R8, P5, R27, R0, RZ ;  /* 0x000000001b087210 */ /* 0x000fe20007fbe0ff */
[C---:B------:R-:W-:Y:S01]  /*9da0*/  IMAD R11, R36.reuse, R3, RZ ;  /* 0x00000003240b7224 */ /* 0x040fe200078e02ff */
[----:B------:R-:W-:-:S02]  /*9db0*/  ISETP.LT.AND P3, PT, R36, UR9, !P0 ;  /* 0x0000000924007c0c */ /* 0x000fc4000c761270 */
[----:B------:R-:W-:Y:S02]  /*9dc0*/  LEA.HI.X.SX32 R9, R27, R20, 0x1, P5 ;  /* 0x000000141b097211 */ /* 0x000fe400028f0eff */
[----:B------:R-:W-:Y:S02]  /*9dd0*/  PRMT R27, R6, 0x7770, RZ ;  /* 0x00007770061b7816 */ /* 0x000fe400000000ff */
[-C--:B------:R-:W-:Y:S02]  /*9de0*/  IADD3 R10, P5, R11, R0.reuse, RZ ;  /* 0x000000000b0a7210 */ /* 0x080fe40007fbe0ff */
[----:B------:R-:W-:Y:S01]  /*9df0*/  PRMT R25, R7, 0x7770, RZ ;  /* 0x0000777007197816 */ /* 0x000fe200000000ff */
[----:B------:R0:W-:Y:S01]  /*9e00*/  @P4 STG.E.U8 desc[UR6][R8.64], R27 ;  /* 0x0000001b08004986 */ /* 0x0001e2000c101106 */
[----:B------:R-:W-:Y:S02]  /*9e10*/  IADD3 R16, P4, R17, R0, RZ ;  /* 0x0000000011107210 */ /* 0x000fe40007f9e0ff */
[----:B------:R-:W-:-:S02]  /*9e20*/  LEA.HI.X.SX32 R11, R11, R20, 0x1, P5 ;  /* 0x000000140b0b7211 */ /* 0x000fc400028f0eff */
[----:B------:R-:W-:Y:S02]  /*9e30*/  LEA.HI.X.SX32 R17, R17, R20, 0x1, P4 ;  /* 0x0000001411117211 */ /* 0x000fe400020f0eff */
[----:B----4-:R-:W-:Y:S01]  /*9e40*/  PRMT R29, R12, 0x7770, RZ ;  /* 0x000077700c1d7816 */ /* 0x010fe200000000ff */
[----:B------:R-:W-:Y:S01]  /*9e50*/  @P3 STG.E.U8 desc[UR6][R10.64], R25 ;  /* 0x000000190a003986 */ /* 0x000fe2000c101106 */
[----:B------:R-:W-:-:S03]  /*9e60*/  PRMT R31, R13, 0x7770, RZ ;  /* 0x000077700d1f7816 */ /* 0x000fc600000000ff */
[----:B------:R1:W-:Y:S01]  /*9e70*/  @P2 STG.E.U8 desc[UR6][R16.64], R29 ;  /* 0x0000001d10002986 */ /* 0x0003e2000c101106 */
[----:B0-----:R-:W-:Y:S02]  /*9e80*/  PRMT R27, R15, 0x7770, RZ ;  /* 0x000077700f1b7816 */ /* 0x001fe400000000ff */
[----:B-1----:R-:W-:Y:S02]  /*9e90*/  PRMT R29, R14, 0x7770, RZ ;  /* 0x000077700e1d7816 */ /* 0x002fe400000000ff */
[----:B------:R-:W-:Y:S01]  /*9ea0*/  PRMT R25, R4, 0x7771, RZ ;  /* 0x0000777104197816 */ /* 0x000fe200000000ff */
[C---:B------:R-:W-:Y:S01]  /*9eb0*/  IMAD R19, R34.reuse, R3, RZ ;  /* 0x0000000322137224 */ /* 0x040fe200078e02ff */
[----:B------:R-:W-:-:S04]  /*9ec0*/  ISETP.LT.AND P5, PT, R34, UR9, !P0 ;  /* 0x0000000922007c0c */ /* 0x000fc8000c7a1270 */
[----:B------:R-:W-:-:S04]  /*9ed0*/  IADD3 R18, P4, R19, R0, RZ ;  /* 0x0000000013127210 */ /* 0x000fc80007f9e0ff */
[----:B------:R-:W-:Y:S01]  /*9ee0*/  LEA.HI.X.SX32 R19, R19, R20, 0x1, P4 ;  /* 0x0000001413137211 */ /* 0x000fe200020f0eff */
[C---:B------:R-:W-:Y:S01]  /*9ef0*/  IMAD R9, R33.reuse, R3, RZ ;  /* 0x0000000321097224 */ /* 0x040fe200078e02ff */
[----:B------:R-:W-:-:S04]  /*9f00*/  ISETP.LT.AND P3, PT, R33, UR9, !P0 ;  /* 0x0000000921007c0c */ /* 0x000fc8000c761270 */
[C---:B------:R-:W-:Y:S01]  /*9f10*/  IADD3 R8, P4, R9.reuse, R0, RZ ;  /* 0x0000000009087210 */ /* 0x040fe20007f9e0ff */
[C---:B------:R-:W-:Y:S01]  /*9f20*/  IMAD R23, R32.reuse, R3, RZ ;  /* 0x0000000320177224 */ /* 0x040fe200078e02ff */
[----:B------:R-:W-:Y:S01]  /*9f30*/  ISETP.LT.AND P2, PT, R32, UR9, !P0 ;  /* 0x0000000920007c0c */ /* 0x000fe2000c741270 */
[----:B------:R0:W-:Y:S01]  /*9f40*/  @P5 STG.E.U8 desc[UR6][R18.64], R31 ;  /* 0x0000001f12005986 */ /* 0x0001e2000c101106 */
[----:B------:R-:W-:Y:S02]  /*9f50*/  LEA.HI.X.SX32 R9, R9, R20, 0x1, P4 ;  /* 0x0000001409097211 */ /* 0x000fe400020f0eff */
[----:B------:R-:W-:-:S03]  /*9f60*/  IADD3 R10, P5, R23, R0, RZ ;  /* 0x00000000170a7210 */ /* 0x000fc60007fbe0ff */
[----:B------:R1:W-:Y:S01]  /*9f70*/  @P3 STG.E.U8 desc[UR6][R8.64], R29 ;  /* 0x0000001d08003986 */ /* 0x0003e2000c101106 */
[C---:B---3--:R-:W-:Y:S01]  /*9f80*/  IMAD R17, R2.reuse, R3, RZ ;  /* 0x0000000302117224 */ /* 0x048fe200078e02ff */
[----:B------:R-:W-:Y:S02]  /*9f90*/  ISETP.LT.AND P4, PT, R2, UR9, !P0 ;  /* 0x0000000902007c0c */ /* 0x000fe4000c781270 */
[----:B------:R-:W3:Y:S01]  /*9fa0*/  LDL.LU R2, [R1+0xc8] ;  /* 0x0000c80001027983 */ /* 0x000ee20000300800 */
[----:B------:R-:W-:Y:S02]  /*9fb0*/  LEA.HI.X.SX32 R11, R23, R20, 0x1, P5 ;  /* 0x00000014170b7211 */ /* 0x000fe400028f0eff */
[----:B------:R-:W-:-:S03]  /*9fc0*/  IADD3 R16, P5, R17, R0, RZ ;  /* 0x0000000011107210 */ /* 0x000fc60007fbe0ff */
[----:B------:R4:W-:Y:S01]  /*9fd0*/  @P2 STG.E.U8 desc[UR6][R10.64], R27 ;  /* 0x0000001b0a002986 */ /* 0x0009e2000c101106 */
[----:B------:R-:W-:-:S05]  /*9fe0*/  LEA.HI.X.SX32 R17, R17, R20, 0x1, P5 ;  /* 0x0000001411117211 */ /* 0x000fca00028f0eff */
[----:B------:R4:W-:Y:S01]  /*9ff0*/  @P4 STG.E.U8 desc[UR6][R16.64], R25 ;  /* 0x0000001910004986 */ /* 0x0009e2000c101106 */
[C---:B--2---:R-:W-:Y:S01]  /*a000*/  ISETP.LT.AND P3, PT, R30.reuse, UR9, !P0 ;  /* 0x000000091e007c0c */ /* 0x044fe2000c761270 */
[-C--:B0-----:R-:W-:Y:S02]  /*a010*/  IMAD R19, R30, R3.reuse, RZ ;  /* 0x000000031e137224 */ /* 0x081fe400078e02ff */
[----:B------:R-:W2:Y:S01]  /*a020*/  LDL.LU R30, [R1+0xc4] ;  /* 0x0000c400011e7983 */ /* 0x000ea20000300800 */
[CC--:B------:R-:W-:Y:S01]  /*a030*/  IMAD R23, R26.reuse, R3.reuse, RZ ;  /* 0x000000031a177224 */ /* 0x0c0fe200078e02ff */
[----:B------:R-:W-:Y:S02]  /*a040*/  ISETP.LT.AND P2, PT, R26, UR9, !P0 ;  /* 0x000000091a007c0c */ /* 0x000fe4000c741270 */
[----:B------:R-:W2:Y:S01]  /*a050*/  LDL.LU R26, [R1+0xc0] ;  /* 0x0000c000011a7983 */ /* 0x000ea20000300800 */
[-C--:B------:R-:W-:Y:S02]  /*a060*/  IADD3 R18, P5, R19, R0.reuse, RZ ;  /* 0x0000000013127210 */ /* 0x080fe40007fbe0ff */
[----:B-1----:R-:W-:Y:S01]  /*a070*/  IADD3 R8, P4, R23, R0, RZ ;  /* 0x0000000017087210 */ /* 0x002fe20007f9e0ff */
[-C--:B----4-:R-:W-:Y:S01]  /*a080*/  IMAD R11, R24, R3.reuse, RZ ;  /* 0x00000003180b7224 */ /* 0x090fe200078e02ff */
[----:B------:R-:W-:Y:S01]  /*a090*/  LEA.HI.X.SX32 R19, R19, R20, 0x1, P5 ;  /* 0x0000001413137211 */ /* 0x000fe200028f0eff */
[----:B------:R-:W-:Y:S01]  /*a0a0*/  IMAD R17, R22, R3, RZ ;  /* 0x0000000316117224 */ /* 0x000fe200078e02ff */
[----:B------:R-:W-:-:S02]  /*a0b0*/  ISETP.LT.AND P5, PT, R24, UR9, !P0 ;  /* 0x0000000918007c0c */ /* 0x000fc4000c7a1270 */
[----:B------:R-:W-:Y:S01]  /*a0c0*/  LEA.HI.X.SX32 R9, R23, R20, 0x1, P4 ;  /* 0x0000001417097211 */ /* 0x000fe200020f0eff */
[----:B------:R-:W4:Y:S01]  /*a0d0*/  LDL.LU R24, [R1+0x1bc] ;  /* 0x0001bc0001187983 */ /* 0x000f220000300800 */
[----:B------:R-:W-:-:S03]  /*a0e0*/  ISETP.LT.AND P4, PT, R22, UR9, !P0 ;  /* 0x0000000916007c0c */ /* 0x000fc6000c781270 */
[----:B------:R-:W4:Y:S01]  /*a0f0*/  LDL.LU R22, [R1+0x1b8] ;  /* 0x0001b80001167983 */ /* 0x000f220000300800 */
[----:B------:R-:W-:-:S05]  /*a100*/  PRMT R29, R5, 0x7771, RZ ;  /* 0x00007771051d7816 */ /* 0x000fca00000000ff */
[----:B------:R0:W-:Y:S01]  /*a110*/  @P3 STG.E.U8 desc[UR6][R18.64], R29 ;  /* 0x0000001d12003986 */ /* 0x0001e2000c101106 */
[C---:B------:R-:W-:Y:S02]  /*a120*/  IADD3 R10, P3, R11.reuse, R0, RZ ;  /* 0x000000000b0a7210 */ /* 0x040fe40007f7e0ff */
[----:B------:R-:W-:Y:S02]  /*a130*/  PRMT R27, R6, 0x7771, RZ ;  /* 0x00007771061b7816 */ /* 0x000fe400000000ff */
[----:B------:R-:W-:Y:S02]  /*a140*/  LEA.HI.X.SX32 R11, R11, R20, 0x1, P3 ;  /* 0x000000140b0b7211 */ /* 0x000fe400018f0eff */
[----:B------:R-:W-:Y:S02]  /*a150*/  IADD3 R16, P3, R17, R0, RZ ;  /* 0x0000000011107210 */ /* 0x000fe40007f7e0ff */
[----:B------:R-:W-:Y:S01]  /*a160*/  PRMT R25, R7, 0x7771, RZ ;  /* 0x0000777107197816 */ /* 0x000fe200000000ff */
[----:B------:R2:W-:Y:S01]  /*a170*/  @P2 STG.E.U8 desc[UR6][R8.64], R27 ;  /* 0x0000001b08002986 */ /* 0x0005e2000c101106 */
[----:B------:R-:W-:-:S02]  /*a180*/  LEA.HI.X.SX32 R17, R17, R20, 0x1, P3 ;  /* 0x0000001411117211 */ /* 0x000fc400018f0eff */
[----:B0-----:R-:W-:Y:S01]  /*a190*/  PRMT R29, R12, 0x7771, RZ ;  /* 0x000077710c1d7816 */ /* 0x001fe200000000ff */
[----:B------:R0:W-:Y:S04]  /*a1a0*/  @P5 STG.E.U8 desc[UR6][R10.64], R25 ;  /* 0x000000190a005986 */ /* 0x0001e8000c101106 */
[----:B------:R-:W-:Y:S01]  /*a1b0*/  @P4 STG.E.U8 desc[UR6][R16.64], R29 ;  /* 0x0000001d10004986 */ /* 0x000fe2000c101106 */
[C---:B---3--:R-:W-:Y:S01]  /*a1c0*/  IMAD R23, R2.reuse, R3, RZ ;  /* 0x0000000302177224 */ /* 0x048fe200078e02ff */
[----:B------:R-:W-:Y:S02]  /*a1d0*/  ISETP.LT.AND P2, PT, R2, UR9, !P0 ;  /* 0x0000000902007c0c */ /* 0x000fe4000c741270 */
[----:B------:R-:W3:Y:S02]  /*a1e0*/  LDL.LU R2, [R1+0x1b4] ;  /* 0x0001b40001027983 */ /* 0x000ee40000300800 */
[----:B------:R-:W-:-:S04]  /*a1f0*/  IADD3 R18, P5, R23, R0, RZ ;  /* 0x0000000017127210 */ /* 0x000fc80007fbe0ff */
[----:B------:R-:W-:Y:S02]  /*a200*/  LEA.HI.X.SX32 R19, R23, R20, 0x1, P5 ;  /* 0x0000001417137211 */ /* 0x000fe400028f0eff */
[----:B------:R-:W-:Y:S01]  /*a210*/  PRMT R23, R13, 0x7771, RZ ;  /* 0x000077710d177816 */ /* 0x000fe200000000ff */
[-C--:B--2---:R-:W-:Y:S02]  /*a220*/  IMAD R9, R30, R3.reuse, RZ ;  /* 0x000000031e097224 */ /* 0x084fe400078e02ff */
[----:B0-----:R-:W-:-:S03]  /*a230*/  IMAD R11, R26, R3, RZ ;  /* 0x000000031a0b7224 */ /* 0x001fc600078e02ff */
[C---:B------:R-:W-:Y:S01]  /*a240*/  IADD3 R8, P4, R9.reuse, R0, RZ ;  /* 0x0000000009087210 */ /* 0x040fe20007f9e0ff */
[----:B------:R0:W-:Y:S03]  /*a250*/  @P2 STG.E.U8 desc[UR6][R18.64], R23 ;  /* 0x0000001712002986 */ /* 0x0001e6000c101106 */
[----:B------:R-:W-:Y:S02]  /*a260*/  LEA.HI.X.SX32 R9, R9, R20, 0x1, P4 ;  /* 0x0000001409097211 */ /* 0x000fe400020f0eff */
[----:B------:R-:W-:Y:S02]  /*a270*/  IADD3 R10, P4, R11, R0, RZ ;  /* 0x000000000b0a7210 */ /* 0x000fe40007f9e0ff */
[----:B------:R-:W-:Y:S02]  /*a280*/  ISETP.LT.AND P3, PT, R30, UR9, !P0 ;  /* 0x000000091e007c0c */ /* 0x000fe4000c761270 */
[----:B------:R-:W2:Y:S01]  /*a290*/  LDL.LU R30, [R1+0x1b0] ;  /* 0x0001b000011e7983 */ /* 0x000ea20000300800 */
[----:B------:R-:W-:-:S02]  /*a2a0*/  ISETP.LT.AND P2, PT, R26, UR9, !P0 ;  /* 0x000000091a007c0c */ /* 0x000fc4000c741270 */
[----:B----4-:R-:W-:Y:S01]  /*a2b0*/  ISETP.LT.AND P5, PT, R24, UR9, !P0 ;  /* 0x0000000918007c0c */ /* 0x010fe2000c7a1270 */
[----:B------:R-:W4:Y:S01]  /*a2c0*/  LDL.LU R26, [R1+0x1a4] ;  /* 0x0001a400011a7983 */ /* 0x000f220000300800 */
[----:B------:R-:W-:Y:S02]  /*a2d0*/  LEA.HI.X.SX32 R11, R11, R20, 0x1, P4 ;  /* 0x000000140b0b7211 */ /* 0x000fe400020f0eff */
[----:B------:R-:W-:Y:S01]  /*a2e0*/  ISETP.LT.AND P4, PT, R22, UR9, !P0 ;  /* 0x0000000916007c0c */ /* 0x000fe2000c781270 */
[----:B------:R-:W4:Y:S04]  /*a2f0*/  LDL.LU R24, [R1+0x1a0] ;  /* 0x0001a00001187983 */ /* 0x000f280000300800 */
[----:B------:R-:W4:Y:S01]  /*a300*/  LDL.LU R22, [R1+0x19c] ;  /* 0x00019c0001167983 */ /* 0x000f220000300800 */
[----:B------:R-:W-:Y:S01]  /*a310*/  IMAD R21, R3, 0x20, R21 ;  /* 0x0000002003157824 */ /* 0x000fe200078e0215 */
[----:B------:R-:W-:-:S02]  /*a320*/  PRMT R27, R14, 0x7771, RZ ;  /* 0x000077710e1b7816 */ /* 0x000fc400000000ff */
[----:B------:R-:W-:Y:S01]  /*a330*/  PRMT R25, R15, 0x7771, RZ ;  /* 0x000077710f197816 */ /* 0x000fe200000000ff */
[----:B0-----:R-:W-:Y:S02]  /*a340*/  IMAD R19, R3, 0x2, R21 ;  /* 0x0000000203137824 */ /* 0x001fe400078e0215 */
[----:B------:R0:W-:Y:S01]  /*a350*/  @P3 STG.E.U8 desc[UR6][R8.64], R27 ;  /* 0x0000001b08003986 */ /* 0x0001e2000c101106 */
[----:B------:R-:W-:-:S03]  /*a360*/  IADD3 R16, P3, R21, R0, RZ ;  /* 0x0000000015107210 */ /* 0x000fc60007f7e0ff */
[----:B------:R1:W-:Y:S01]  /*a370*/  @P2 STG.E.U8 desc[UR6][R10.64], R25 ;  /* 0x000000190a002986 */ /* 0x0003e2000c101106 */
[----:B------:R-:W-:Y:S02]  /*a380*/  IADD3 R18, P2, R19, R0, RZ ;  /* 0x0000000013127210 */ /* 0x000fe40007f5e0ff */
[-C--:B------:R-:W-:Y:S02]  /*a390*/  LEA.HI.X.SX32 R17, R21, R20.reuse, 0x1, P3 ;  /* 0x0000001415117211 */ /* 0x080fe400018f0eff */
[----:B------:R-:W-:Y:S01]  /*a3a0*/  PRMT R23, R4, 0x7772, RZ ;  /* 0x0000777204177816 */ /* 0x000fe200000000ff */
[----:B0-----:R-:W-:Y:S01]  /*a3b0*/  IMAD R9, R3, 0x2, R19 ;  /* 0x0000000203097824 */ /* 0x001fe200078e0213 */
[----:B------:R-:W-:Y:S02]  /*a3c0*/  LEA.HI.X.SX32 R19, R19, R20, 0x1, P2 ;  /* 0x0000001413137211 */ /* 0x000fe400010f0eff */
[----:B------:R-:W-:Y:S01]  /*a3d0*/  PRMT R27, R5, 0x7772, RZ ;  /* 0x00007772051b7816 */ /* 0x000fe200000000ff */
[----:B------:R-:W-:Y:S01]  /*a3e0*/  IMAD R21, R3, 0x2, R9 ;  /* 0x0000000203157824 */ /* 0x000fe200078e0209 */
[----:B------:R0:W-:Y:S01]  /*a3f0*/  @P1 STG.E.U8 desc[UR6][R16.64], R23 ;  /* 0x0000001710001986 */ /* 0x0001e2000c101106 */
[----:B------:R-:W-:-:S03]  /*a400*/  IADD3 R8, P2, R9, R0, RZ ;  /* 0x0000000009087210 */ /* 0x000fc60007f5e0ff */
[----:B------:R4:W-:Y:S01]  /*a410*/  @P6 STG.E.U8 desc[UR6][R18.64], R27 ;  /* 0x0000001b12006986 */ /* 0x0009e2000c101106 */
[----:B-1----:R-:W-:Y:S02]  /*a420*/  IADD3 R10, P6, R21, R0, RZ ;  /* 0x00000000150a7210 */ /* 0x002fe40007fde0ff */
[-C--:B------:R-:W-:Y:S02]  /*a430*/  LEA.HI.X.SX32 R9, R9, R20.reuse, 0x1, P2 ;  /* 0x0000001409097211 */ /* 0x080fe400010f0eff */
[----:B------:R-:W-:Y:S02]  /*a440*/  PRMT R25, R6, 0x7772, RZ ;  /* 0x0000777206197816 */ /* 0x000fe400000000ff */
[----:B------:R-:W-:Y:S02]  /*a450*/  LEA.HI.X.SX32 R11, R21, R20, 0x1, P6 ;  /* 0x00000014150b7211 */ /* 0x000fe400030f0eff */
[----:B0-----:R-:W-:Y:S01]  /*a460*/  PRMT R23, R7, 0x7772, RZ ;  /* 0x0000777207177816 */ /* 0x001fe200000000ff */
[----:B------:R-:W-:Y:S04]  /*a470*/  @P5 STG.E.U8 desc[UR6][R8.64], R25 ;  /* 0x0000001908005986 */ /* 0x000fe8000c101106 */
[----:B------:R0:W-:Y:S01]  /*a480*/  @P4 STG.E.U8 desc[UR6][R10.64], R23 ;  /* 0x000000170a004986 */ /* 0x0001e2000c101106 */
[----:B---3--:R-:W-:-:S03]  /*a490*/  ISETP.LT.AND P3, PT, R2, UR9, !P0 ;  /* 0x0000000902007c0c */ /* 0x008fc6000c761270 */
[----:B------:R-:W3:Y:S01]  /*a4a0*/  LDL.LU R2, [R1+0x198] ;  /* 0x0001980001027983 */ /* 0x000ee20000300800 */
[----:B--2---:R-:W-:-:S03]  /*a4b0*/  ISETP.LT.AND P1, PT, R30, UR9, !P0 ;  /* 0x000000091e007c0c */ /* 0x004fc6000c721270 */
[----:B------:R-:W2:Y:S01]  /*a4c0*/  LDL.LU R30, [R1+0x194] ;  /* 0x00019400011e7983 */ /* 0x000ea20000300800 */
[----:B----4-:R-:W-:-:S03]  /*a4d0*/  ISETP.LT.AND P2, PT, R26, UR9, !P0 ;  /* 0x000000091a007c0c */ /* 0x010fc6000c741270 */
[----:B------:R-:W4:Y:S01]  /*a4e0*/  LDL.LU R26, [R1+0x190] ;  /* 0x00019000011a7983 */ /* 0x000f220000300800 */
[----:B------:R-:W-:-:S03]  /*a4f0*/  ISETP.LT.AND P5, PT, R24, UR9, !P0 ;  /* 0x0000000918007c0c */ /* 0x000fc6000c7a1270 */
[----:B------:R-:W4:Y:S01]  /*a500*/  LDL.LU R24, [R1+0x18c] ;  /* 0x00018c0001187983 */ /* 0x000f220000300800 */
[----:B------:R-:W-:-:S03]  /*a510*/  ISETP.LT.AND P4, PT, R22, UR9, !P0 ;  /* 0x0000000916007c0c */ /* 0x000fc6000c781270 */
[----:B------:R-:W4:Y:S01]  /*a520*/  LDL.LU R22, [R1+0x188] ;  /* 0x0001880001167983 */ /* 0x000f220000300800 */
[----:B------:R-:W-:-:S04]  /*a530*/  IMAD R17, R3, 0x2, R21 ;  /* 0x0000000203117824 */ /* 0x000fc800078e0215 */
[----:B------:R-:W-:Y:S01]  /*a540*/  IMAD R19, R3, 0x2, R17 ;  /* 0x0000000203137824 */ /* 0x000fe200078e0211 */
[----:B------:R-:W-:-:S03]  /*a550*/  IADD3 R16, P6, R17, R0, RZ ;  /* 0x0000000011107210 */ /* 0x000fc60007fde0ff */
[----:B------:R-:W-:Y:S01]  /*a560*/  IMAD R21, R3, 0x2, R19 ;  /* 0x0000000203157824 */ /* 0x000fe200078e0213 */
[----:B------:R-:W-:Y:S02]  /*a570*/  LEA.HI.X.SX32 R17, R17, R20, 0x1, P6 ;  /* 0x0000001411117211 */ /* 0x000fe400030f0eff */
[----:B------:R-:W-:Y:S01]  /*a580*/  IADD3 R18, P6, R19, R0, RZ ;  /* 0x0000000013127210 */ /* 0x000fe20007fde0ff */
[----:B0-----:R-:W-:Y:S01]  /*a590*/  IMAD R11, R3, 0x2, R21 ;  /* 0x00000002030b7824 */ /* 0x001fe200078e0215 */
[----:B------:R-:W-:Y:S02]  /*a5a0*/  PRMT R29, R12, 0x7772, RZ ;  /* 0x000077720c1d7816 */ /* 0x000fe400000000ff */
[----:B------:R-:W-:Y:S02]  /*a5b0*/  LEA.HI.X.SX32 R19, R19, R20, 0x1, P6 ;  /* 0x0000001413137211 */ /* 0x000fe400030f0eff */
[C---:B------:R-:W-:Y:S01]  /*a5c0*/  IADD3 R8, P6, R21.reuse, R0, RZ ;  /* 0x0000000015087210 */ /* 0x040fe20007fde0ff */
[----:B------:R0:W-:Y:S03]  /*a5d0*/  @P3 STG.E.U8 desc[UR6][R16.64], R29 ;  /* 0x0000001d10003986 */ /* 0x0001e6000c101106 */
[----:B------:R-:W-:-:S02]  /*a5e0*/  LEA.HI.X.SX32 R9, R21, R20, 0x1, P6 ;  /* 0x0000001415097211 */ /* 0x000fc400030f0eff */
[----:B------:R-:W-:Y:S01]  /*a5f0*/  IADD3 R10, P6, R11, R0, RZ ;  /* 0x000000000b0a7210 */ /* 0x000fe20007fde0ff */
[----:B0-----:R-:W-:-:S03]  /*a600*/  IMAD R17, R3, 0x2, R11 ;  /* 0x0000000203117824 */ /* 0x001fc600078e020b */
[----:B------:R-:W-:Y:S02]  /*a610*/  LEA.HI.X.SX32 R11, R11, R20, 0x1, P6 ;  /* 0x000000140b0b7211 */ /* 0x000fe400030f0eff */
[----:B------:R-:W-:Y:S02]  /*a620*/  PRMT R27, R13, 0x7772, RZ ;  /* 0x000077720d1b7816 */ /* 0x000fe400000000ff */
[----:B------:R-:W-:Y:S01]  /*a630*/  IADD3 R16, P6, R17, R0, RZ ;  /* 0x0000000011107210 */ /* 0x000fe20007fde0ff */
[----:B------:R-:W-:Y:S01]  /*a640*/  IMAD R21, R3, 0x2, R17 ;  /* 0x0000000203157824 */ /* 0x000fe200078e0211 */
[----:B------:R-:W-:Y:S02]  /*a650*/  PRMT R23, R14, 0x7772, RZ ;  /* 0x000077720e177816 */ /* 0x000fe400000000ff */
[----:B------:R-:W-:Y:S02]  /*a660*/  PRMT R25, R15, 0x7772, RZ ;  /* 0x000077720f197816 */ /* 0x000fe400000000ff */
[----:B------:R-:W-:-:S02]  /*a670*/  LEA.HI.X.SX32 R17, R17, R20, 0x1, P6 ;  /* 0x0000001411117211 */ /* 0x000fc400030f0eff */
[----:B------:R-:W-:Y:S01]  /*a680*/  PRMT R29, R4, 0x7773, RZ ;  /* 0x00007773041d7816 */ /* 0x000fe200000000ff */
[----:B------:R0:W-:Y:S04]  /*a690*/  @P1 STG.E.U8 desc[UR6][R18.64], R27 ;  /* 0x0000001b12001986 */ /* 0x0001e8000c101106 */
[----:B------:R1:W-:Y:S04]  /*a6a0*/  @P2 STG.E.U8 desc[UR6][R8.64], R23 ;  /* 0x0000001708002986 */ /* 0x0003e8000c101106 */
[----:B------:R1:W-:Y:S04]  /*a6b0*/  @P5 STG.E.U8 desc[UR6][R10.64], R25 ;  /* 0x000000190a005986 */ /* 0x0003e8000c101106 */
        /* <DEDUP_REMOVED lines=8> */
[----:B------:R-:W2:Y:S01]  /*a740*/  LDL.LU R24, [R1+0x178] ;  /* 0x0001780001187983 */ /* 0x000ea20000300800 */
[----:B------:R-:W-:-:S03]  /*a750*/  ISETP.LT.AND P4, PT, R22, UR9, !P0 ;  /* 0x0000000916007c0c */ /* 0x000fc6000c781270 */
[----:B------:R-:W2:Y:S01]  /*a760*/  LDL.LU R22, [R1+0x174] ;  /* 0x0001740001167983 */ /* 0x000ea20000300800 */
[----:B0-----:R-:W-:Y:S01]  /*a770*/  IADD3 R18, P6, R21, R0, RZ ;  /* 0x0000000015127210 */ /* 0x001fe20007fde0ff */
[----:B-1----:R-:W-:-:S03]  /*a780*/  IMAD R9, R3, 0x2, R21 ;  /* 0x0000000203097824 */ /* 0x002fc600078e0215 */
[----:B------:R-:W-:Y:S01]  /*a790*/  LEA.HI.X.SX32 R19, R21, R20, 0x1, P6 ;  /* 0x0000001415137211 */ /* 0x000fe200030f0eff */
[----:B------:R-:W-:Y:S01]  /*a7a0*/  IMAD R11, R3, 0x2, R9 ;  /* 0x00000002030b7824 */ /* 0x000fe200078e0209 */
[----:B------:R-:W-:Y:S02]  /*a7b0*/  IADD3 R8, P6, R9, R0, RZ ;  /* 0x0000000009087210 */ /* 0x000fe40007fde0ff */
[----:B------:R-:W-:Y:S01]  /*a7c0*/  PRMT R23, R5, 0x7773, RZ ;  /* 0x0000777305177816 */ /* 0x000fe200000000ff */
[----:B------:R-:W-:Y:S01]  /*a7d0*/  IMAD R21, R3, 0x2, R11 ;  /* 0x0000000203157824 */ /* 0x000fe200078e020b */
[----:B------:R-:W-:Y:S02]  /*a7e0*/  LEA.HI.X.SX32 R9, R9, R20, 0x1, P6 ;  /* 0x0000001409097211 */ /* 0x000fe400030f0eff */
[C---:B------:R-:W-:Y:S01]  /*a7f0*/  IADD3 R10, P6, R11.reuse, R0, RZ ;  /* 0x000000000b0a7210 */ /* 0x040fe20007fde0ff */
[----:B------:R0:W-:Y:S03]  /*a800*/  @P3 STG.E.U8 desc[UR6][R18.64], R23 ;  /* 0x0000001712003986 */ /* 0x0001e6000c101106 */
[----:B------:R-:W-:-:S02]  /*a810*/  LEA.HI.X.SX32 R11, R11, R20, 0x1, P6 ;  /* 0x000000140b0b7211 */ /* 0x000fc400030f0eff */
[----:B------:R-:W-:Y:S02]  /*a820*/  IADD3 R16, P6, R21, R0, RZ ;  /* 0x0000000015107210 */ /* 0x000fe40007fde0ff */
[----:B------:R-:W-:Y:S01]  /*a830*/  PRMT R27, R6, 0x7773, RZ ;  /* 0x00007773061b7816 */ /* 0x000fe200000000ff */
[----:B0-----:R-:W-:Y:S01]  /*a840*/  IMAD R23, R3, 0x2, R21 ;  /* 0x0000000203177824 */ /* 0x001fe200078e0215 */
[----:B------:R-:W-:-:S03]  /*a850*/  LEA.HI.X.SX32 R17, R21, R20, 0x1, P6 ;  /* 0x0000001415117211 */ /* 0x000fc600030f0eff */
[----:B------:R0:W-:Y:S01]  /*a860*/  @P1 STG.E.U8 desc[UR6][R8.64], R27 ;  /* 0x0000001b08001986 */ /* 0x0001e2000c101106 */
[----:B------:R-:W-:Y:S02]  /*a870*/  PRMT R25, R7, 0x7773, RZ ;  /* 0x0000777307197816 */ /* 0x000fe400000000ff */
[----:B------:R-:W-:Y:S01]  /*a880*/  IADD3 R18, P6, R23, R0, RZ ;  /* 0x0000000017127210 */ /* 0x000fe20007fde0ff */
[----:B------:R-:W1:Y:S01]  /*a890*/  LDS.128 R4, [R28] ;  /* 0x000000001c047984 */ /* 0x000e620000000c00 */
[----:B------:R-:W-:Y:S02]  /*a8a0*/  PRMT R31, R12, 0x7773, RZ ;  /* 0x000077730c1f7816 */ /* 0x000fe400000000ff */
[----:B------:R-:W-:Y:S02]  /*a8b0*/  PRMT R29, R13, 0x7773, RZ ;  /* 0x000077730d1d7816 */ /* 0x000fe400000000ff */
[----:B------:R-:W-:Y:S01]  /*a8c0*/  LEA.HI.X.SX32 R19, R23, R20, 0x1, P6 ;  /* 0x0000001417137211 */ /* 0x000fe200030f0eff */
[----:B------:R0:W-:Y:S04]  /*a8d0*/  @P2 STG.E.U8 desc[UR6][R10.64], R25 ;  /* 0x000000190a002986 */ /* 0x0001e8000c101106 */
[----:B------:R2:W-:Y:S04]  /*a8e0*/  @P5 STG.E.U8 desc[UR6][R16.64], R31 ;  /* 0x0000001f10005986 */ /* 0x0005e8000c101106 */
[----:B------:R1:W-:Y:S01]  /*a8f0*/  @P4 STG.E.U8 desc[UR6][R18.64], R29 ;  /* 0x0000001d12004986 */ /* 0x0003e2000c101106 */
[----:B---3--:R-:W-:Y:S01]  /*a900*/  ISETP.LT.AND P3, PT, R2, UR9, !P0 ;  /* 0x0000000902007c0c */ /* 0x008fe2000c761270 */
[----:B------:R-:W-:-:S02]  /*a910*/  IMAD R23, R3, 0x2, R23 ;  /* 0x0000000203177824 */ /* 0x000fc400078e0217 */
[----:B------:R-:W3:Y:S04]  /*a920*/  LDL.LU R2, [R1+0x170] ;  /* 0x0001700001027983 */ /* 0x000ee80000300800 */
[----:B0-----:R-:W3:Y:S01]  /*a930*/  LDL.LU R27, [R1+0x16c] ;  /* 0x00016c00011b7983 */ /* 0x001ee20000300800 */
[----:B------:R-:W-:-:S03]  /*a940*/  PRMT R25, R14, 0x7773, RZ ;  /* 0x000077730e197816 */ /* 0x000fc600000000ff */
[----:B------:R-:W0:Y:S01]  /*a950*/  LDS.128 R8, [R28+0x400] ;  /* 0x000400001c087984 */ /* 0x000e220000000c00 */
[----:B----4-:R-:W-:-:S03]  /*a960*/  ISETP.LT.AND P2, PT, R26, UR9, !P0 ;  /* 0x000000091a007c0c */ /* 0x010fc6000c741270 */
[----:B------:R-:W4:Y:S01]  /*a970*/  LDL.LU R26, [R1+0x168] ;  /* 0x00016800011a7983 */ /* 0x000f220000300800 */
[----:B--2---:R-:W-:-:S03]  /*a980*/  ISETP.LT.AND P5, PT, R24, UR9, !P0 ;  /* 0x0000000918007c0c */ /* 0x004fc6000c7a1270 */
[----:B------:R-:W2:Y:S01]  /*a990*/  LDL.LU R24, [R1+0x164] ;  /* 0x0001640001187983 */ /* 0x000ea20000300800 */
[----:B------:R-:W-:-:S03]  /*a9a0*/  ISETP.LT.AND P4, PT, R22, UR9, !P0 ;  /* 0x0000000916007c0c */ /* 0x000fc6000c781270 */
[----:B------:R-:W2:Y:S01]  /*a9b0*/  LDL.LU R22, [R1+0x160] ;  /* 0x0001600001167983 */ /* 0x000ea20000300800 */
[----:B------:R-:W-:Y:S01]  /*a9c0*/  IADD3 R12, P6, R23, R0, RZ ;  /* 0x00000000170c7210 */ /* 0x000fe20007fde0ff */
[----:B------:R-:W-:-:S03]  /*a9d0*/  IMAD R21, R3, 0x2, R23 ;  /* 0x0000000203157824 */ /* 0x000fc600078e0217 */
[----:B------:R-:W-:Y:S01]  /*a9e0*/  LEA.HI.X.SX32 R13, R23, R20, 0x1, P6 ;  /* 0x00000014170d7211 */ /* 0x000fe200030f0eff */
[----:B------:R-:W-:Y:S01]  /*a9f0*/  IMAD R17, R3, 0x2, R21 ;  /* 0x0000000203117824 */ /* 0x000fe200078e0215 */
[----:B------:R-:W-:Y:S02]  /*aa00*/  IADD3 R14, P6, R21, R0, RZ ;  /* 0x00000000150e7210 */ /* 0x000fe40007fde0ff */
[----:B------:R-:W-:Y:S02]  /*aa10*/  ISETP.LT.AND P1, PT, R30, UR9, !P0 ;  /* 0x000000091e007c0c */ /* 0x000fe4000c721270 */
[----:B------:R-:W-:Y:S01]  /*aa20*/  PRMT R23, R15, 0x7773, RZ ;  /* 0x000077730f177816 */ /* 0x000fe200000000ff */
[----:B-1----:R-:W-:Y:S01]  /*aa30*/  IMAD R19, R3, 0x2, R17 ;  /* 0x0000000203137824 */ /* 0x002fe200078e0211 */
[----:B------:R-:W-:Y:S02]  /*aa40*/  LEA.HI.X.SX32 R15, R21, R20, 0x1, P6 ;  /* 0x00000014150f7211 */ /* 0x000fe400030f0eff */
[----:B------:R-:W-:Y:S01]  /*aa50*/  IADD3 R16, P6, R17, R0, RZ ;  /* 0x0000000011107210 */ /* 0x000fe20007fde0ff */
[----:B------:R-:W-:-:S03]  /*aa60*/  IMAD R21, R3, 0x2, R19 ;  /* 0x0000000203157824 */ /* 0x000fc600078e0213 */
[----:B------:R-:W-:Y:S02]  /*aa70*/  LEA.HI.X.SX32 R17, R17, R20, 0x1, P6 ;  /* 0x0000001411117211 */ /* 0x000fe400030f0eff */
[C---:B------:R-:W-:Y:S01]  /*aa80*/  IADD3 R18, P6, R19.reuse, R0, RZ ;  /* 0x0000000013127210 */ /* 0x040fe20007fde0ff */
[----:B------:R1:W-:Y:S03]  /*aa90*/  @P3 STG.E.U8 desc[UR6][R12.64], R25 ;  /* 0x000000190c003986 */ /* 0x0003e6000c101106 */
[----:B------:R-:W-:Y:S01]  /*aaa0*/  LEA.HI.X.SX32 R19, R19, R20, 0x1, P6 ;  /* 0x0000001413137211 */ /* 0x000fe200030f0eff */
[----:B------:R0:W-:Y:S01]  /*aab0*/  @P1 STG.E.U8 desc[UR6][R14.64], R23 ;  /* 0x000000170e001986 */ /* 0x0001e2000c101106 */
[----:B------:R-:W-:Y:S02]  /*aac0*/  PRMT R29, R4, 0x7770, RZ ;  /* 0x00007770041d7816 */ /* 0x000fe400000000ff */
[----:B-1----:R-:W-:-:S02]  /*aad0*/  IADD3 R12, P6, R21, R0, RZ ;  /* 0x00000000150c7210 */ /* 0x002fc40007fde0ff */
[----:B------:R-:W-:Y:S02]  /*aae0*/  PRMT R25, R6, 0x7770, RZ ;  /* 0x0000777006197816 */ /* 0x000fe400000000ff */
[----:B------:R-:W-:Y:S01]  /*aaf0*/  LEA.HI.X.SX32 R13, R21, R20, 0x1, P6 ;  /* 0x00000014150d7211 */ /* 0x000fe200030f0eff */
[----:B------:R-:W-:Y:S01]  /*ab00*/  @P2 STG.E.U8 desc[UR6][R16.64], R29 ;  /* 0x0000001d10002986 */ /* 0x000fe2000c101106 */
[----:B---3--:R-:W-:-:S03]  /*ab10*/  ISETP.LT.AND P3, PT, R2, UR9, !P0 ;  /* 0x0000000902007c0c */ /* 0x008fc6000c761270 */
[----:B------:R-:W3:Y:S01]  /*ab20*/  LDL.LU R2, [R1+0x15c] ;  /* 0x00015c0001027983 */ /* 0x000ee20000300800 */
[----:B------:R-:W-:Y:S02]  /*ab30*/  ISETP.LT.AND P1, PT, R27, UR9, !P0 ;  /* 0x000000091b007c0c */ /* 0x000fe4000c721270 */
[----:B------:R-:W-:Y:S01]  /*ab40*/  PRMT R27, R5, 0x7770, RZ ;  /* 0x00007770051b7816 */ /* 0x000fe200000000ff */
[----:B------:R-:W3:Y:S04]  /*ab50*/  LDL.LU R28, [R1+0x158] ;  /* 0x00015800011c7983 */ /* 0x000ee80000300800 */
[----:B------:R1:W-:Y:S04]  /*ab60*/  @P5 STG.E.U8 desc[UR6][R18.64], R27 ;  /* 0x0000001b12005986 */ /* 0x0003e8000c101106 */
[----:B------:R1:W-:Y:S01]  /*ab70*/  @P4 STG.E.U8 desc[UR6][R12.64], R25 ;  /* 0x000000190c004986 */ /* 0x0003e2000c101106 */
[----:B----4-:R-:W-:-:S03]  /*ab80*/  ISETP.LT.AND P2, PT, R26, UR9, !P0 ;  /* 0x000000091a007c0c */ /* 0x010fc6000c741270 */
[----:B------:R-:W4:Y:S01]  /*ab90*/  LDL.LU R26, [R1+0x154] ;  /* 0x00015400011a7983 */ /* 0x000f220000300800 */
[----:B--2---:R-:W-:-:S03]  /*aba0*/  ISETP.LT.AND P5, PT, R24, UR9, !P0 ;  /* 0x0000000918007c0c */ /* 0x004fc6000c7a1270 */
[----:B------:R-:W2:Y:S01]  /*abb0*/  LDL.LU R24, [R1+0x150] ;  /* 0x0001500001187983 */ /* 0x000ea20000300800 */
[----:B------:R-:W-:-:S03]  /*abc0*/  ISETP.LT.AND P4, PT, R22, UR9, !P0 ;  /* 0x0000000916007c0c */ /* 0x000fc6000c781270 */
[----:B------:R-:W2:Y:S01]  /*abd0*/  LDL.LU R22, [R1+0x14c] ;  /* 0x00014c0001167983 */ /* 0x000ea20000300800 */
[----:B0-----:R-:W-:-:S04]  /*abe0*/  IMAD R15, R3, 0x2, R21 ;  /* 0x00000002030f7824 */ /* 0x001fc800078e0215 */
[----:B------:R-:W-:Y:S01]  /*abf0*/  IMAD R21, R3, 0x2, R15 ;  /* 0x0000000203157824 */ /* 0x000fe200078e020f */
[----:B------:R-:W-:-:S03]  /*ac00*/  IADD3 R14, P6, R15, R0, RZ ;  /* 0x000000000f0e7210 */ /* 0x000fc60007fde0ff */
[----:B-1----:R-:W-:Y:S01]  /*ac10*/  IMAD R19, R3, 0x2, R21 ;  /* 0x0000000203137824 */ /* 0x002fe200078e0215 */
[----:B------:R-:W-:Y:S02]  /*ac20*/  LEA.HI.X.SX32 R15, R15, R20, 0x1, P6 ;  /* 0x000000140f0f7211 */ /* 0x000fe400030f0eff */
[----:B------:R-:W-:Y:S01]  /*ac30*/  IADD3 R16, P6, R21, R0, RZ ;  /* 0x0000000015107210 */ /* 0x000fe20007fde0ff */
[----:B------:R-:W-:-:S03]  /*ac40*/  IMAD R13, R3, 0x2, R19 ;  /* 0x00000002030d7824 */ /* 0x000fc600078e0213 */
[----:B------:R-:W-:Y:S02]  /*ac50*/  LEA.HI.X.SX32 R17, R21, R20, 0x1, P6 ;  /* 0x0000001415117211 */ /* 0x000fe400030f0eff */
[----:B------:R-:W-:Y:S01]  /*ac60*/  IADD3 R18, P6, R19, R0, RZ ;  /* 0x0000000013127210 */ /* 0x000fe20007fde0ff */
[----:B------:R-:W-:Y:S01]  /*ac70*/  IMAD R21, R3, 0x2, R13 ;  /* 0x0000000203157824 */ /* 0x000fe200078e020d */
[----:B------:R-:W-:Y:S02]  /*ac80*/  PRMT R23, R7, 0x7770, RZ ;  /* 0x0000777007177816 */ /* 0x000fe400000000ff */
[----:B------:R-:W-:Y:S02]  /*ac90*/  LEA.HI.X.SX32 R19, R19, R20, 0x1, P6 ;  /* 0x0000001413137211 */ /* 0x000fe400030f0eff */
[C---:B------:R-:W-:Y:S02]  /*aca0*/  IADD3 R12, P6, R13.reuse, R0, RZ ;  /* 0x000000000d0c7210 */ /* 0x040fe40007fde0ff */
[----:B------:R-:W-:Y:S01]  /*acb0*/  PRMT R27, R8, 0x7770, RZ ;  /* 0x00007770081b7816 */ /* 0x000fe200000000ff */
[----:B------:R0:W-:Y:S01]  /*acc0*/  @P3 STG.E.U8 desc[UR6][R14.64], R23 ;  /* 0x000000170e003986 */ /* 0x0001e2000c101106 */
[----:B------:R-:W-:-:S02]  /*acd0*/  LEA.HI.X.SX32 R13, R13, R20, 0x1, P6 ;  /* 0x000000140d0d7211 */ /* 0x000fc400030f0eff */
[----:B------:R-:W-:Y:S01]  /*ace0*/  PRMT R29, R9, 0x7770, RZ ;  /* 0x00007770091d7816 */ /* 0x000fe200000000ff */
[----:B------:R1:W-:Y:S01]  /*acf0*/  @P1 STG.E.U8 desc[UR6][R16.64], R27 ;  /* 0x0000001b10001986 */ /* 0x0003e2000c101106 */
[----:B------:R-:W-:Y:S02]  /*ad00*/  PRMT R25, R11, 0x7770, RZ ;  /* 0x000077700b197816 */ /* 0x000fe400000000ff */
[C---:B0-----:R-:W-:Y:S02]  /*ad10*/  IADD3 R14, P6, R21.reuse, R0, RZ ;  /* 0x00000000150e7210 */ /* 0x041fe40007fde0ff */
[----:B-1----:R-:W-:Y:S02]  /*ad20*/  PRMT R27, R10, 0x7770, RZ ;  /* 0x000077700a1b7816 */ /* 0x002fe400000000ff */
[----:B------:R-:W-:Y:S01]  /*ad30*/  LEA.HI.X.SX32 R15, R21, R20, 0x1, P6 ;  /* 0x00000014150f7211 */ /* 0x000fe200030f0eff */
[----:B------:R0:W-:Y:S04]  /*ad40*/  @P2 STG.E.U8 desc[UR6][R18.64], R29 ;  /* 0x0000001d12002986 */ /* 0x0001e8000c101106 */
[----:B------:R-:W-:Y:S04]  /*ad50*/  @P5 STG.E.U8 desc[UR6][R12.64], R27 ;  /* 0x0000001b0c005986 */ /* 0x000fe8000c101106 */
[----:B------:R1:W-:Y:S01]  /*ad60*/  @P4 STG.E.U8 desc[UR6][R14.64], R25 ;  /* 0x000000190e004986 */ /* 0x0003e2000c101106 */
[----:B---3--:R-:W-:-:S03]  /*ad70*/  ISETP.LT.AND P3, PT, R2, UR9, !P0 ;  /* 0x0000000902007c0c */ /* 0x008fc6000c761270 */
[----:B------:R-:W3:Y:S01]  /*ad80*/  LDL.LU R2, [R1+0x148] ;  /* 0x0001480001027983 */ /* 0x000ee20000300800 */
[----:B------:R-:W-:-:S03]  /*ad90*/  ISETP.LT.AND P1, PT, R28, UR9, !P0 ;  /* 0x000000091c007c0c */ /* 0x000fc6000c721270 */
[----:B------:R-:W3:Y:S01]  /*ada0*/  LDL.LU R28, [R1+0x144] ;  /* 0x00014400011c7983 */ /* 0x000ee20000300800 */
[----:B----4-:R-:W-:-:S03]  /*adb0*/  ISETP.LT.AND P2, PT, R26, UR9, !P0 ;  /* 0x000000091a007c0c */ /* 0x010fc6000c741270 */
[----:B------:R-:W4:Y:S01]  /*adc0*/  LDL.LU R26, [R1+0x140] ;  /* 0x00014000011a7983 */ /* 0x000f220000300800 */
[----:B--2---:R-:W-:-:S03]  /*add0*/  ISETP.LT.AND P5, PT, R24, UR9, !P0 ;  /* 0x0000000918007c0c */ /* 0x004fc6000c7a1270 */
[----:B------:R-:W2:Y:S01]  /*ade0*/  LDL.LU R24, [R1+0x13c] ;  /* 0x00013c0001187983 */ /* 0x000ea20000300800 */
[----:B------:R-:W-:-:S03]  /*adf0*/  ISETP.LT.AND P4, PT, R22, UR9, !P0 ;  /* 0x0000000916007c0c */ /* 0x000fc6000c781270 */
[----:B------:R-:W2:Y:S01]  /*ae00*/  LDL.LU R22, [R1+0x138] ;  /* 0x0001380001167983 */ /* 0x000ea20000300800 */
[----:B------:R-:W-:-:S04]  /*ae10*/  IMAD R17, R3, 0x2, R21 ;  /* 0x0000000203117824 */ /* 0x000fc800078e0215 */
[----:B0-----:R-:W-:Y:S01]  /*ae20*/  IMAD R19, R3, 0x2, R17 ;  /* 0x0000000203137824 */ /* 0x001fe200078e0211 */
[----:B------:R-:W-:-:S03]  /*ae30*/  IADD3 R16, P6, R17, R0, RZ ;  /* 0x0000000011107210 */ /* 0x000fc60007fde0ff */
[----:B------:R-:W-:Y:S01]  /*ae40*/  IMAD R21, R3, 0x2, R19 ;  /* 0x0000000203157824 */ /* 0x000fe200078e0213 */
[----:B------:R-:W-:Y:S02]  /*ae50*/  LEA.HI.X.SX32 R17, R17, R20, 0x1, P6 ;  /* 0x0000001411117211 */ /* 0x000fe400030f0eff */
[----:B------:R-:W-:Y:S01]  /*ae60*/  IADD3 R18, P6, R19, R0, RZ ;  /* 0x0000000013127210 */ /* 0x000fe20007fde0ff */
[----:B-1----:R-:W-:Y:S01]  /*ae70*/  IMAD R15, R3, 0x2, R21 ;  /* 0x00000002030f7824 */ /* 0x002fe200078e0215 */
        /* <DEDUP_REMOVED lines=46> */
[----:B------:R-:W-:Y:S02]  /*b160*/  IADD3 R18, P6, R19, R0, RZ ;  /* 0x0000000013127210 */ /* 0x000fe40007fde0ff */
[----:B------:R-:W-:Y:S01]  /*b170*/  PRMT R23, R4, 0x7772, RZ ;  /* 0x0000777204177816 */ /* 0x000fe200000000ff */
[----:B------:R-:W-:Y:S01]  /*b180*/  @P2 STG.E.U8 desc[UR6][R14.64], R25 ;  /* 0x000000190e002986 */ /* 0x000fe2000c101106 */
[----:B0-----:R-:W-:Y:S01]  /*b190*/  IMAD R13, R3, 0x2, R19 ;  /* 0x00000002030d7824 */ /* 0x001fe200078e0213 */
[----:B------:R-:W-:Y:S02]  /*b1a0*/  LEA.HI.X.SX32 R19, R19, R20, 0x1, P6 ;  /* 0x0000001413137211 */ /* 0x000fe400030f0eff */
[----:B------:R-:W-:Y:S01]  /*b1b0*/  PRMT R27, R5, 0x7772, RZ ;  /* 0x00007772051b7816 */ /* 0x000fe200000000ff */
        /* <DEDUP_REMOVED lines=12> */
[----:B------:R-:W-:Y:S01]  /*b280*/  IMAD R21, R3, 0x2, R13 ;  /* 0x0000000203157824 */ /* 0x000fe200078e020d */
[----:B------:R-:W-:-:S03]  /*b290*/  IADD3 R12, P6, R13, R0, RZ ;  /* 0x000000000d0c7210 */ /* 0x000fc60007fde0ff */
[----:B0-----:R-:W-:Y:S01]  /*b2a0*/  IMAD R17, R3, 0x2, R21 ;  /* 0x0000000203117824 */ /* 0x001fe200078e0215 */
[----:B------:R-:W-:Y:S02]  /*b2b0*/  LEA.HI.X.SX32 R13, R13, R20, 0x1, P6 ;  /* 0x000000140d0d7211 */ /* 0x000fe400030f0eff */
[----:B------:R-:W-:Y:S01]  /*b2c0*/  IADD3 R14, P6, R21, R0, RZ ;  /* 0x00000000150e7210 */ /* 0x000fe20007fde0ff */
[----:B-1----:R-:W-:-:S03]  /*b2d0*/  IMAD R19, R3, 0x2, R17 ;  /* 0x0000000203137824 */ /* 0x002fc600078e0211 */
[----:B------:R-:W-:Y:S02]  /*b2e0*/  LEA.HI.X.SX32 R15, R21, R20, 0x1, P6 ;  /* 0x00000014150f7211 */ /* 0x000fe400030f0eff */
[----:B------:R-:W-:Y:S01]  /*b2f0*/  IADD3 R16, P6, R17, R0, RZ ;  /* 0x0000000011107210 */ /* 0x000fe20007fde0ff */
[----:B------:R-:W-:Y:S01]  /*b300*/  IMAD R21, R3, 0x2, R19 ;  /* 0x0000000203157824 */ /* 0x000fe200078e0213 */
[----:B------:R-:W-:Y:S02]  /*b310*/  PRMT R25, R6, 0x7772, RZ ;  /* 0x0000777206197816 */ /* 0x000fe400000000ff */
[----:B------:R-:W-:Y:S02]  /*b320*/  LEA.HI.X.SX32 R17, R17, R20, 0x1, P6 ;  /* 0x0000001411117211 */ /* 0x000fe400030f0eff */
[----:B------:R-:W-:Y:S02]  /*b330*/  IADD3 R18, P6, R19, R0, RZ ;  /* 0x0000000013127210 */ /* 0x000fe40007fde0ff */
[----:B------:R-:W-:Y:S01]  /*b340*/  PRMT R23, R7, 0x7772, RZ ;  /* 0x0000777207177816 */ /* 0x000fe200000000ff */
[----:B------:R0:W-:Y:S01]  /*b350*/  @P3 STG.E.U8 desc[UR6][R12.64], R25 ;  /* 0x000000190c003986 */ /* 0x0001e2000c101106 */
[----:B------:R-:W-:-:S02]  /*b360*/  LEA.HI.X.SX32 R19, R19, R20, 0x1, P6 ;  /* 0x0000001413137211 */ /* 0x000fc400030f0eff */
[----:B------:R-:W-:Y:S01]  /*b370*/  PRMT R29, R8, 0x7772, RZ ;  /* 0x00007772081d7816 */ /* 0x000fe200000000ff */
[----:B------:R1:W-:Y:S01]  /*b380*/  @P1 STG.E.U8 desc[UR6][R14.64], R23 ;  /* 0x000000170e001986 */ /* 0x0003e2000c101106 */
[----:B------:R-:W-:Y:S02]  /*b390*/  PRMT R27, R10, 0x7772, RZ ;  /* 0x000077720a1b7816 */ /* 0x000fe400000000ff */
[----:B0-----:R-:W-:Y:S02]  /*b3a0*/  IADD3 R12, P6, R21, R0, RZ ;  /* 0x00000000150c7210 */ /* 0x001fe40007fde0ff */
[----:B-1----:R-:W-:Y:S02]  /*b3b0*/  PRMT R23, R9, 0x7772, RZ ;  /* 0x0000777209177816 */ /* 0x002fe400000000ff */
[----:B------:R-:W-:Y:S01]  /*b3c0*/  LEA.HI.X.SX32 R13, R21, R20, 0x1, P6 ;  /* 0x00000014150d7211 */ /* 0x000fe200030f0eff */
[----:B------:R0:W-:Y:S04]  /*b3d0*/  @P2 STG.E.U8 desc[UR6][R16.64], R29 ;  /* 0x0000001d10002986 */ /* 0x0001e8000c101106 */
[----:B------:R1:W-:Y:S04]  /*b3e0*/  @P5 STG.E.U8 desc[UR6][R18.64], R23 ;  /* 0x0000001712005986 */ /* 0x0003e8000c101106 */
[----:B------:R1:W-:Y:S01]  /*b3f0*/  @P4 STG.E.U8 desc[UR6][R12.64], R27 ;  /* 0x0000001b0c004986 */ /* 0x0003e2000c101106 */
[----:B---3--:R-:W-:-:S03]  /*b400*/  ISETP.LT.AND P3, PT, R2, UR9, !P0 ;  /* 0x0000000902007c0c */ /* 0x008fc6000c761270 */
        /* <DEDUP_REMOVED lines=9> */
[----:B------:R-:W-:Y:S02]  /*b4a0*/  IADD3 R14, P6, R15, R0, RZ ;  /* 0x000000000f0e7210 */ /* 0x000fe40007fde0ff */
[----:B------:R-:W-:Y:S01]  /*b4b0*/  ISETP.LT.AND P1, PT, R28, UR9, !P0 ;  /* 0x000000091c007c0c */ /* 0x000fe2000c721270 */
[----:B------:R-:W-:Y:S01]  /*b4c0*/  IMAD R21, R3, 0x2, R17 ;  /* 0x0000000203157824 */ /* 0x000fe200078e0211 */
[----:B------:R-:W-:Y:S02]  /*b4d0*/  LEA.HI.X.SX32 R15, R15, R20, 0x1, P6 ;  /* 0x000000140f0f7211 */ /* 0x000fe400030f0eff */
[----:B------:R-:W-:Y:S01]  /*b4e0*/  IADD3 R16, P6, R17, R0, RZ ;  /* 0x0000000011107210 */ /* 0x000fe20007fde0ff */
[----:B-1----:R-:W-:Y:S01]  /*b4f0*/  IMAD R23, R3, 0x2, R21 ;  /* 0x0000000203177824 */ /* 0x002fe200078e0215 */
[----:B------:R-:W-:Y:S02]  /*b500*/  PRMT R25, R11, 0x7772, RZ ;  /* 0x000077720b197816 */ /* 0x000fe400000000ff */
[----:B------:R-:W-:Y:S01]  /*b510*/  LEA.HI.X.SX32 R17, R17, R20, 0x1, P6 ;  /* 0x0000001411117211 */ /* 0x000fe200030f0eff */
[----:B------:R-:W-:Y:S01]  /*b520*/  IMAD R13, R3, 0x2, R23 ;  /* 0x00000002030d7824 */ /* 0x000fe200078e0217 */
[----:B------:R-:W-:-:S02]  /*b530*/  IADD3 R18, P6, R21, R0, RZ ;  /* 0x0000000015127210 */ /* 0x000fc40007fde0ff */
[----:B------:R-:W-:Y:S02]  /*b540*/  PRMT R29, R4, 0x7773, RZ ;  /* 0x00007773041d7816 */ /* 0x000fe400000000ff */
[----:B------:R-:W-:Y:S01]  /*b550*/  LEA.HI.X.SX32 R19, R21, R20, 0x1, P6 ;  /* 0x0000001415137211 */ /* 0x000fe200030f0eff */
[----:B------:R-:W-:Y:S01]  /*b560*/  IMAD R21, R3, 0x2, R13 ;  /* 0x0000000203157824 */ /* 0x000fe200078e020d */
[----:B------:R0:W-:Y:S04]  /*b570*/  @P3 STG.E.U8 desc[UR6][R14.64], R25 ;  /* 0x000000190e003986 */ /* 0x0001e8000c101106 */
[----:B------:R1:W-:Y:S01]  /*b580*/  @P1 STG.E.U8 desc[UR6][R16.64], R29 ;  /* 0x0000001d10001986 */ /* 0x0003e2000c101106 */
[----:B------:R-:W-:Y:S02]  /*b590*/  IADD3 R4, P1, R23, R0, RZ ;  /* 0x0000000017047210 */ /* 0x000fe40007f3e0ff */
[----:B------:R-:W-:-:S02]  /*b5a0*/  PRMT R27, R5, 0x7773, RZ ;  /* 0x00007773051b7816 */ /* 0x000fc400000000ff */
[----:B------:R-:W-:Y:S01]  /*b5b0*/  LEA.HI.X.SX32 R5, R23, R20, 0x1, P1 ;  /* 0x0000001417057211 */ /* 0x000fe200008f0eff */
[----:B0-----:R-:W-:Y:S01]  /*b5c0*/  IMAD R25, R3, 0x2, R21 ;  /* 0x0000000203197824 */ /* 0x001fe200078e0215 */
[----:B------:R-:W-:-:S03]  /*b5d0*/  IADD3 R14, P6, R21, R0, RZ ;  /* 0x00000000150e7210 */ /* 0x000fc60007fde0ff */
[----:B------:R-:W-:Y:S01]  /*b5e0*/  IMAD R23, R3, 0x2, R25 ;  /* 0x0000000203177824 */ /* 0x000fe200078e0219 */
[----:B------:R0:W-:Y:S01]  /*b5f0*/  @P2 STG.E.U8 desc[UR6][R18.64], R27 ;  /* 0x0000001b12002986 */ /* 0x0001e2000c101106 */
[----:B------:R-:W-:Y:S02]  /*b600*/  LEA.HI.X.SX32 R15, R21, R20, 0x1, P6 ;  /* 0x00000014150f7211 */ /* 0x000fe400030f0eff */
[-C--:B------:R-:W-:Y:S01]  /*b610*/  IADD3 R12, P2, R13, R0.reuse, RZ ;  /* 0x000000000d0c7210 */ /* 0x080fe20007f5e0ff */
[----:B------:R-:W-:Y:S01]  /*b620*/  IMAD R21, R3, 0x2, R23 ;  /* 0x0000000203157824 */ /* 0x000fe200078e0217 */
[----:B-1----:R-:W-:Y:S02]  /*b630*/  IADD3 R16, P1, R23, R0, RZ ;  /* 0x0000000017107210 */ /* 0x002fe40007f3e0ff */
[-C--:B------:R-:W-:Y:S02]  /*b640*/  LEA.HI.X.SX32 R13, R13, R20.reuse, 0x1, P2 ;  /* 0x000000140d0d7211 */ /* 0x080fe400010f0eff */
[----:B------:R-:W-:-:S02]  /*b650*/  LEA.HI.X.SX32 R17, R23, R20, 0x1, P1 ;  /* 0x0000001417117211 */ /* 0x000fc400008f0eff */
[----:B------:R-:W-:Y:S02]  /*b660*/  PRMT R7, R7, 0x7773, RZ ;  /* 0x0000777307077816 */ /* 0x000fe400000000ff */
[----:B------:R-:W-:Y:S02]  /*b670*/  PRMT R23, R9, 0x7773, RZ ;  /* 0x0000777309177816 */ /* 0x000fe400000000ff */
[----:B------:R-:W-:Y:S02]  /*b680*/  PRMT R9, R10, 0x7773, RZ ;  /* 0x000077730a097816 */ /* 0x000fe400000000ff */
[----:B------:R-:W-:Y:S02]  /*b690*/  PRMT R11, R11, 0x7773, RZ ;  /* 0x000077730b0b7816 */ /* 0x000fe400000000ff */
[----:B---3--:R-:W-:Y:S02]  /*b6a0*/  ISETP.LT.AND P3, PT, R2, UR9, !P0 ;  /* 0x0000000902007c0c */ /* 0x008fe4000c761270 */
[----:B------:R-:W-:-:S04]  /*b6b0*/  IADD3 R2, P6, R25, R0, RZ ;  /* 0x0000000019027210 */ /* 0x000fc80007fde0ff */
[----:B------:R-:W-:Y:S02]  /*b6c0*/  LEA.HI.X.SX32 R3, R25, R20, 0x1, P6 ;  /* 0x0000001419037211 */ /* 0x000fe400030f0eff */
[----:B0-----:R-:W-:-:S04]  /*b6d0*/  IADD3 R18, P6, R21, R0, RZ ;  /* 0x0000000015127210 */ /* 0x001fc80007fde0ff */
[----:B------:R-:W-:Y:S02]  /*b6e0*/  LEA.HI.X.SX32 R19, R21, R20, 0x1, P6 ;  /* 0x0000001415137211 */ /* 0x000fe400030f0eff */
[----:B------:R-:W-:Y:S02]  /*b6f0*/  PRMT R21, R6, 0x7773, RZ ;  /* 0x0000777306157816 */ /* 0x000fe400000000ff */
[----:B------:R-:W-:-:S03]  /*b700*/  PRMT R25, R8, 0x7773, RZ ;  /* 0x0000777308197816 */ /* 0x000fc600000000ff */
[----:B------:R0:W-:Y:S04]  /*b710*/  @P5 STG.E.U8 desc[UR6][R4.64], R21 ;  /* 0x0000001504005986 */ /* 0x0001e8000c101106 */
[----:B------:R0:W-:Y:S04]  /*b720*/  @P4 STG.E.U8 desc[UR6][R12.64], R7 ;  /* 0x000000070c004986 */ /* 0x0001e8000c101106 */
[----:B------:R0:W-:Y:S01]  /*b730*/  @P3 STG.E.U8 desc[UR6][R14.64], R25 ;  /* 0x000000190e003986 */ /* 0x0001e2000c101106 */
[----:B----4-:R-:W-:Y:S02]  /*b740*/  ISETP.LT.AND P2, PT, R26, UR9, !P0 ;  /* 0x000000091a007c0c */ /* 0x010fe4000c741270 */
[----:B--2---:R-:W-:-:S02]  /*b750*/  ISETP.LT.AND P1, PT, R24, UR9, !P0 ;  /* 0x0000000918007c0c */ /* 0x004fc4000c721270 */
[----:B------:R-:W-:-:S09]  /*b760*/  ISETP.LT.AND P0, PT, R22, UR9, !P0 ;  /* 0x0000000916007c0c */ /* 0x000fd2000c701270 */
[----:B------:R0:W-:Y:S04]  /*b770*/  @P2 STG.E.U8 desc[UR6][R2.64], R23 ;  /* 0x0000001702002986 */ /* 0x0001e8000c101106 */
[----:B------:R0:W-:Y:S01]  /*b780*/  @P1 STG.E.U8 desc[UR6][R16.64], R9 ;  /* 0x0000000910001986 */ /* 0x0001e2000c101106 */
[----:B------:R-:W-:Y:S05]  /*b790*/  @!P0 EXIT ;  /* 0x000000000000894d */ /* 0x000fea0003800000 */
[----:B------:R-:W-:Y:S01]  /*b7a0*/  STG.E.U8 desc[UR6][R18.64], R11 ;  /* 0x0000000b12007986 */ /* 0x000fe2000c101106 */
[----:B------:R-:W-:Y:S05]  /*b7b0*/  EXIT ;  /* 0x000000000000794d */ /* 0x000fea0003800000 */
.L_x_2:
[----:B------:R-:W-:-:S00]  /*b7c0*/  BRA `(.L_x_2) ;  /* 0xfffffffc00fc7947 */ /* 0x000fc0000383ffff */
[----:B------:R-:W-:-:S00]  /*b7d0*/  NOP ;  /* 0x0000000000007918 */ /* 0x000fc00000000000 */
        /* <DEDUP_REMOVED lines=10> */
.L_x_3:


//--------------------- .nv.shared.matmul_kernel  --------------------------
	.section	.nv.shared.matmul_kernel,"aw",@nobits
	.sectionflags	@""
	.align	16
	.zero		1024


//--------------------- .nv.shared.reserved.0     --------------------------
	.section	.nv.shared.reserved.0,"aw",@nobits
	.weak		__nv_reservedSMEM_offset_0_alias
	.size		__nv_reservedSMEM_offset_0_alias, 0, 0
	.other		__nv_reservedSMEM_offset_0_alias,@"STO_CUDA_RESERVED_SHARED STV_DEFAULT"
__nv_reservedSMEM_offset_0_alias:
	.zero		0


//--------------------- .nv.constant0.matmul_kernel --------------------------
	.section	.nv.constant0.matmul_kernel,"a",@progbits
	.sectionflags	@""
	.align	4
.nv.constant0.matmul_kernel:
	.zero		608


//--------------------- SYMBOLS --------------------------

	.type		.nv.reservedSmem.offset0,@object
	.size		.nv.reservedSmem.offset0,0x4
